	.target	sm_80

	.elftype	@"ET_EXEC"


//--------------------- .note.nv.tkinfo           --------------------------
	.section	.note.nv.tkinfo,"",@"SHT_NOTE"
	.sectionflags	@"SHF_NOTE_NV_TKINFO"
	.tkinfo
        /*0018*/ 	.word	0x00000002
        /*0030*/ 	.string	""
        /*0030*/ 	.string	"ptxas"
        /*0030*/ 	.string	"Cuda compilation tools, release 13.0, V13.0.88"
        /*0030*/ 	.string	"Build cuda_13.0.r13.0/compiler.36424714_0"
        /*0030*/ 	.string	"-arch sm_80 -m 64 "



//--------------------- .note.nv.cuinfo           --------------------------
	.section	.note.nv.cuinfo,"",@"SHT_NOTE"
	.sectionflags	@"SHF_NOTE_NV_CUINFO"
        /*0018*/ 	.short	0x0002
        /*001a*/ 	.short	0x0050
        /*001c*/ 	.short	0x0082
	.zero		2


//--------------------- .nv.info                  --------------------------
	.section	.nv.info,"",@"SHT_CUDA_INFO"
	.align	4


	//----- nvinfo : EIATTR_REGCOUNT
	.align		4
        /*0000*/ 	.byte	0x04, 0x2f
        /*0002*/ 	.short	(.L_29 - .L_28)
	.align		4
.L_28:
        /*0004*/ 	.word	index@(_ZN2at6native61_GLOBAL__N__a41b8ba8_28_MultiLabelMarginCriterion_cu_26f6785b37multilabel_margin_loss_forward_kernelIddEEvPT_PKS3_PKlS4_iib)
        /*0008*/ 	.word	0x00000018


	//----- nvinfo : EIATTR_FRAME_SIZE
	.align		4
.L_29:
        /*000c*/ 	.byte	0x04, 0x11
        /*000e*/ 	.short	(.L_31 - .L_30)
	.align		4
.L_30:
        /*0010*/ 	.word	index@($__internal_12_$__cuda_sm70_shflsync_down_p)
        /*0014*/ 	.word	0x00000000


	//----- nvinfo : EIATTR_FRAME_SIZE
	.align		4
.L_31:
        /*0018*/ 	.byte	0x04, 0x11
        /*001a*/ 	.short	(.L_33 - .L_32)
	.align		4
.L_32:
        /*001c*/ 	.word	index@($__internal_11_$__cuda_sm20_div_rn_f64_full)
        /*0020*/ 	.word	0x00000000


	//----- nvinfo : EIATTR_FRAME_SIZE
	.align		4
.L_33:
        /*0024*/ 	.byte	0x04, 0x11
        /*0026*/ 	.short	(.L_35 - .L_34)
	.align		4
.L_34:
        /*0028*/ 	.word	index@(_ZN2at6native61_GLOBAL__N__a41b8ba8_28_MultiLabelMarginCriterion_cu_26f6785b37multilabel_margin_loss_forward_kernelIddEEvPT_PKS3_PKlS4_iib)
        /*002c*/ 	.word	0x00000000


	//----- nvinfo : EIATTR_REGCOUNT
	.align		4
.L_35:
        /*0030*/ 	.byte	0x04, 0x2f
        /*0032*/ 	.short	(.L_37 - .L_36)
	.align		4
.L_36:
        /*0034*/ 	.word	index@(_ZN2at6native61_GLOBAL__N__a41b8ba8_28_MultiLabelMarginCriterion_cu_26f6785b37multilabel_margin_loss_forward_kernelIffEEvPT_PKS3_PKlS4_iib)
        /*0038*/ 	.word	0x00000010


	//----- nvinfo : EIATTR_FRAME_SIZE
	.align		4
.L_37:
        /*003c*/ 	.byte	0x04, 0x11
        /*003e*/ 	.short	(.L_39 - .L_38)
	.align		4
.L_38:
        /*0040*/ 	.word	index@($__internal_10_$__cuda_sm70_shflsync_down_p)
        /*0044*/ 	.word	0x00000000


	//----- nvinfo : EIATTR_FRAME_SIZE
	.align		4
.L_39:
        /*0048*/ 	.byte	0x04, 0x11
        /*004a*/ 	.short	(.L_41 - .L_40)
	.align		4
.L_40:
        /*004c*/ 	.word	index@(_ZN2at6native61_GLOBAL__N__a41b8ba8_28_MultiLabelMarginCriterion_cu_26f6785b37multilabel_margin_loss_forward_kernelIffEEvPT_PKS3_PKlS4_iib)
        /*0050*/ 	.word	0x00000000


	//----- nvinfo : EIATTR_REGCOUNT
	.align		4
.L_41:
        /*0054*/ 	.byte	0x04, 0x2f
        /*0056*/ 	.short	(.L_43 - .L_42)
	.align		4
.L_42:
        /*0058*/ 	.word	index@(_ZN2at6native61_GLOBAL__N__a41b8ba8_28_MultiLabelMarginCriterion_cu_26f6785b37multilabel_margin_loss_forward_kernelIN3c104HalfEfEEvPT_PKS5_PKlS6_iib)
        /*005c*/ 	.word	0x00000010


	//----- nvinfo : EIATTR_FRAME_SIZE
	.align		4
.L_43:
        /*0060*/ 	.byte	0x04, 0x11
        /*0062*/ 	.short	(.L_45 - .L_44)
	.align		4
.L_44:
        /*0064*/ 	.word	index@($__internal_9_$__cuda_sm70_shflsync_down_p)
        /*0068*/ 	.word	0x00000000


	//----- nvinfo : EIATTR_FRAME_SIZE
	.align		4
.L_45:
        /*006c*/ 	.byte	0x04, 0x11
        /*006e*/ 	.short	(.L_47 - .L_46)
	.align		4
.L_46:
        /*0070*/ 	.word	index@(_ZN2at6native61_GLOBAL__N__a41b8ba8_28_MultiLabelMarginCriterion_cu_26f6785b37multilabel_margin_loss_forward_kernelIN3c104HalfEfEEvPT_PKS5_PKlS6_iib)
        /*0074*/ 	.word	0x00000000


	//----- nvinfo : EIATTR_REGCOUNT
	.align		4
.L_47:
        /*0078*/ 	.byte	0x04, 0x2f
        /*007a*/ 	.short	(.L_49 - .L_48)
	.align		4
.L_48:
        /*007c*/ 	.word	index@(_ZN2at6native61_GLOBAL__N__a41b8ba8_28_MultiLabelMarginCriterion_cu_26f6785b37multilabel_margin_loss_forward_kernelIN3c108BFloat16EfEEvPT_PKS5_PKlS6_iib)
        /*0080*/ 	.word	0x00000010


	//----- nvinfo : EIATTR_FRAME_SIZE
	.align		4
.L_49:
        /*0084*/ 	.byte	0x04, 0x11
        /*0086*/ 	.short	(.L_51 - .L_50)
	.align		4
.L_50:
        /*0088*/ 	.word	index@($__internal_8_$__cuda_sm70_shflsync_down_p)
        /*008c*/ 	.word	0x00000000


	//----- nvinfo : EIATTR_FRAME_SIZE
	.align		4
.L_51:
        /*0090*/ 	.byte	0x04, 0x11
        /*0092*/ 	.short	(.L_53 - .L_52)
	.align		4
.L_52:
        /*0094*/ 	.word	index@(_ZN2at6native61_GLOBAL__N__a41b8ba8_28_MultiLabelMarginCriterion_cu_26f6785b37multilabel_margin_loss_forward_kernelIN3c108BFloat16EfEEvPT_PKS5_PKlS6_iib)
        /*0098*/ 	.word	0x00000000


	//----- nvinfo : EIATTR_REGCOUNT
	.align		4
.L_53:
        /*009c*/ 	.byte	0x04, 0x2f
        /*009e*/ 	.short	(.L_55 - .L_54)
	.align		4
.L_54:
        /*00a0*/ 	.word	index@(_ZN2at6native61_GLOBAL__N__a41b8ba8_28_MultiLabelMarginCriterion_cu_26f6785b38multilabel_margin_loss_backward_kernelIddEEvPT_PKS3_S6_PKlS6_iibb)
        /*00a4*/ 	.word	0x00000016


	//----- nvinfo : EIATTR_FRAME_SIZE
	.align		4
.L_55:
        /*00a8*/ 	.byte	0x04, 0x11
        /*00aa*/ 	.short	(.L_57 - .L_56)
	.align		4
.L_56:
        /*00ac*/ 	.word	index@($__internal_7_$__cuda_sm70_shflsync_down_p)
        /*00b0*/ 	.word	0x00000000


	//----- nvinfo : EIATTR_FRAME_SIZE
	.align		4
.L_57:
        /*00b4*/ 	.byte	0x04, 0x11
        /*00b6*/ 	.short	(.L_59 - .L_58)
	.align		4
.L_58:
        /*00b8*/ 	.word	index@($__internal_6_$__cuda_sm20_dblrcp_rn_slowpath_v3)
        /*00bc*/ 	.word	0x00000000


	//----- nvinfo : EIATTR_FRAME_SIZE
	.align		4
.L_59:
        /*00c0*/ 	.byte	0x04, 0x11
        /*00c2*/ 	.short	(.L_61 - .L_60)
	.align		4
.L_60:
        /*00c4*/ 	.word	index@(_ZN2at6native61_GLOBAL__N__a41b8ba8_28_MultiLabelMarginCriterion_cu_26f6785b38multilabel_margin_loss_backward_kernelIddEEvPT_PKS3_S6_PKlS6_iibb)
        /*00c8*/ 	.word	0x00000000


	//----- nvinfo : EIATTR_REGCOUNT
	.align		4
.L_61:
        /*00cc*/ 	.byte	0x04, 0x2f
        /*00ce*/ 	.short	(.L_63 - .L_62)
	.align		4
.L_62:
        /*00d0*/ 	.word	index@(_ZN2at6native61_GLOBAL__N__a41b8ba8_28_MultiLabelMarginCriterion_cu_26f6785b38multilabel_margin_loss_backward_kernelIffEEvPT_PKS3_S6_PKlS6_iibb)
        /*00d4*/ 	.word	0x00000015


	//----- nvinfo : EIATTR_FRAME_SIZE
	.align		4
.L_63:
        /*00d8*/ 	.byte	0x04, 0x11
        /*00da*/ 	.short	(.L_65 - .L_64)
	.align		4
.L_64:
        /*00dc*/ 	.word	index@($__internal_5_$__cuda_sm70_shflsync_down_p)
        /*00e0*/ 	.word	0x00000000


	//----- nvinfo : EIATTR_FRAME_SIZE
	.align		4
.L_65:
        /*00e4*/ 	.byte	0x04, 0x11
        /*00e6*/ 	.short	(.L_67 - .L_66)
	.align		4
.L_66:
        /*00e8*/ 	.word	index@($__internal_4_$__cuda_sm20_dblrcp_rn_slowpath_v3)
        /*00ec*/ 	.word	0x00000000


	//----- nvinfo : EIATTR_FRAME_SIZE
	.align		4
.L_67:
        /*00f0*/ 	.byte	0x04, 0x11
        /*00f2*/ 	.short	(.L_69 - .L_68)
	.align		4
.L_68:
        /*00f4*/ 	.word	index@(_ZN2at6native61_GLOBAL__N__a41b8ba8_28_MultiLabelMarginCriterion_cu_26f6785b38multilabel_margin_loss_backward_kernelIffEEvPT_PKS3_S6_PKlS6_iibb)
        /*00f8*/ 	.word	0x00000000


	//----- nvinfo : EIATTR_REGCOUNT
	.align		4
.L_69:
        /*00fc*/ 	.byte	0x04, 0x2f
        /*00fe*/ 	.short	(.L_71 - .L_70)
	.align		4
.L_70:
        /*0100*/ 	.word	index@(_ZN2at6native61_GLOBAL__N__a41b8ba8_28_MultiLabelMarginCriterion_cu_26f6785b38multilabel_margin_loss_backward_kernelIN3c104HalfEfEEvPT_PKS5_S8_PKlS8_iibb)
        /*0104*/ 	.word	0x00000015


	//----- nvinfo : EIATTR_FRAME_SIZE
	.align		4
.L_71:
        /*0108*/ 	.byte	0x04, 0x11
        /*010a*/ 	.short	(.L_73 - .L_72)
	.align		4
.L_72:
        /*010c*/ 	.word	index@($__internal_3_$__cuda_sm70_shflsync_down_p)
        /*0110*/ 	.word	0x00000000


	//----- nvinfo : EIATTR_FRAME_SIZE
	.align		4
.L_73:
        /*0114*/ 	.byte	0x04, 0x11
        /*0116*/ 	.short	(.L_75 - .L_74)
	.align		4
.L_74:
        /*0118*/ 	.word	index@($__internal_2_$__cuda_sm20_dblrcp_rn_slowpath_v3)
        /*011c*/ 	.word	0x00000000


	//----- nvinfo : EIATTR_FRAME_SIZE
	.align		4
.L_75:
        /*0120*/ 	.byte	0x04, 0x11
        /*0122*/ 	.short	(.L_77 - .L_76)
	.align		4
.L_76:
        /*0124*/ 	.word	index@(_ZN2at6native61_GLOBAL__N__a41b8ba8_28_MultiLabelMarginCriterion_cu_26f6785b38multilabel_margin_loss_backward_kernelIN3c104HalfEfEEvPT_PKS5_S8_PKlS8_iibb)
        /*0128*/ 	.word	0x00000000


	//----- nvinfo : EIATTR_REGCOUNT
	.align		4
.L_77:
        /*012c*/ 	.byte	0x04, 0x2f
        /*012e*/ 	.short	(.L_79 - .L_78)
	.align		4
.L_78:
        /*0130*/ 	.word	index@(_ZN2at6native61_GLOBAL__N__a41b8ba8_28_MultiLabelMarginCriterion_cu_26f6785b38multilabel_margin_loss_backward_kernelIN3c108BFloat16EfEEvPT_PKS5_S8_PKlS8_iibb)
        /*0134*/ 	.word	0x00000017


	//----- nvinfo : EIATTR_FRAME_SIZE
	.align		4
.L_79:
        /*0138*/ 	.byte	0x04, 0x11
        /*013a*/ 	.short	(.L_81 - .L_80)
	.align		4
.L_80:
        /*013c*/ 	.word	index@($__internal_1_$__cuda_sm70_shflsync_down_p)
        /*0140*/ 	.word	0x00000000


	//----- nvinfo : EIATTR_FRAME_SIZE
	.align		4
.L_81:
        /*0144*/ 	.byte	0x04, 0x11
        /*0146*/ 	.short	(.L_83 - .L_82)
	.align		4
.L_82:
        /*0148*/ 	.word	index@($__internal_0_$__cuda_sm20_dblrcp_rn_slowpath_v3)
        /*014c*/ 	.word	0x00000000


	//----- nvinfo : EIATTR_FRAME_SIZE
	.align		4
.L_83:
        /*0150*/ 	.byte	0x04, 0x11
        /*0152*/ 	.short	(.L_85 - .L_84)
	.align		4
.L_84:
        /*0154*/ 	.word	index@(_ZN2at6native61_GLOBAL__N__a41b8ba8_28_MultiLabelMarginCriterion_cu_26f6785b38multilabel_margin_loss_backward_kernelIN3c108BFloat16EfEEvPT_PKS5_S8_PKlS8_iibb)
        /*0158*/ 	.word	0x00000000


	//----- nvinfo : EIATTR_MIN_STACK_SIZE
	.align		4
.L_85:
        /*015c*/ 	.byte	0x04, 0x12
        /*015e*/ 	.short	(.L_87 - .L_86)
	.align		4
.L_86:
        /*0160*/ 	.word	index@(_ZN2at6native61_GLOBAL__N__a41b8ba8_28_MultiLabelMarginCriterion_cu_26f6785b38multilabel_margin_loss_backward_kernelIN3c108BFloat16EfEEvPT_PKS5_S8_PKlS8_iibb)
        /*0164*/ 	.word	0x00000000


	//----- nvinfo : EIATTR_MIN_STACK_SIZE
	.align		4
.L_87:
        /*0168*/ 	.byte	0x04, 0x12
        /*016a*/ 	.short	(.L_89 - .L_88)
	.align		4
.L_88:
        /*016c*/ 	.word	index@(_ZN2at6native61_GLOBAL__N__a41b8ba8_28_MultiLabelMarginCriterion_cu_26f6785b38multilabel_margin_loss_backward_kernelIN3c104HalfEfEEvPT_PKS5_S8_PKlS8_iibb)
        /*0170*/ 	.word	0x00000000


	//----- nvinfo : EIATTR_MIN_STACK_SIZE
	.align		4
.L_89:
        /*0174*/ 	.byte	0x04, 0x12
        /*0176*/ 	.short	(.L_91 - .L_90)
	.align		4
.L_90:
        /*0178*/ 	.word	index@(_ZN2at6native61_GLOBAL__N__a41b8ba8_28_MultiLabelMarginCriterion_cu_26f6785b38multilabel_margin_loss_backward_kernelIffEEvPT_PKS3_S6_PKlS6_iibb)
        /*017c*/ 	.word	0x00000000


	//----- nvinfo : EIATTR_MIN_STACK_SIZE
	.align		4
.L_91:
        /*0180*/ 	.byte	0x04, 0x12
        /*0182*/ 	.short	(.L_93 - .L_92)
	.align		4
.L_92:
        /*0184*/ 	.word	index@(_ZN2at6native61_GLOBAL__N__a41b8ba8_28_MultiLabelMarginCriterion_cu_26f6785b38multilabel_margin_loss_backward_kernelIddEEvPT_PKS3_S6_PKlS6_iibb)
        /*0188*/ 	.word	0x00000000


	//----- nvinfo : EIATTR_MIN_STACK_SIZE
	.align		4
.L_93:
        /*018c*/ 	.byte	0x04, 0x12
        /*018e*/ 	.short	(.L_95 - .L_94)
	.align		4
.L_94:
        /*0190*/ 	.word	index@(_ZN2at6native61_GLOBAL__N__a41b8ba8_28_MultiLabelMarginCriterion_cu_26f6785b37multilabel_margin_loss_forward_kernelIN3c108BFloat16EfEEvPT_PKS5_PKlS6_iib)
        /*0194*/ 	.word	0x00000000


	//----- nvinfo : EIATTR_MIN_STACK_SIZE
	.align		4
.L_95:
        /*0198*/ 	.byte	0x04, 0x12
        /*019a*/ 	.short	(.L_97 - .L_96)
	.align		4
.L_96:
        /*019c*/ 	.word	index@(_ZN2at6native61_GLOBAL__N__a41b8ba8_28_MultiLabelMarginCriterion_cu_26f6785b37multilabel_margin_loss_forward_kernelIN3c104HalfEfEEvPT_PKS5_PKlS6_iib)
        /*01a0*/ 	.word	0x00000000


	//----- nvinfo : EIATTR_MIN_STACK_SIZE
	.align		4
.L_97:
        /*01a4*/ 	.byte	0x04, 0x12
        /*01a6*/ 	.short	(.L_99 - .L_98)
	.align		4
.L_98:
        /*01a8*/ 	.word	index@(_ZN2at6native61_GLOBAL__N__a41b8ba8_28_MultiLabelMarginCriterion_cu_26f6785b37multilabel_margin_loss_forward_kernelIffEEvPT_PKS3_PKlS4_iib)
        /*01ac*/ 	.word	0x00000000


	//----- nvinfo : EIATTR_MIN_STACK_SIZE
	.align		4
.L_99:
        /*01b0*/ 	.byte	0x04, 0x12
        /*01b2*/ 	.short	(.L_101 - .L_100)
	.align		4
.L_100:
        /*01b4*/ 	.word	index@(_ZN2at6native61_GLOBAL__N__a41b8ba8_28_MultiLabelMarginCriterion_cu_26f6785b37multilabel_margin_loss_forward_kernelIddEEvPT_PKS3_PKlS4_iib)
        /*01b8*/ 	.word	0x00000000
.L_101:


//--------------------- .nv.info._ZN2at6native61_GLOBAL__N__a41b8ba8_28_MultiLabelMarginCriterion_cu_26f6785b38multilabel_margin_loss_backward_kernelIN3c108BFloat16EfEEvPT_PKS5_S8_PKlS8_iibb --------------------------
	.section	.nv.info._ZN2at6native61_GLOBAL__N__a41b8ba8_28_MultiLabelMarginCriterion_cu_26f6785b38multilabel_margin_loss_backward_kernelIN3c108BFloat16EfEEvPT_PKS5_S8_PKlS8_iibb,"",@"SHT_CUDA_INFO"
	.sectionflags	@""
	.align	4


	//----- nvinfo : EIATTR_CUDA_API_VERSION
	.align		4
        /*0000*/ 	.byte	0x04, 0x37
        /*0002*/ 	.short	(.L_103 - .L_102)
.L_102:
        /*0004*/ 	.word	0x00000082


	//----- nvinfo : EIATTR_SW2861232_WAR
	.align		4
.L_103:
        /*0008*/ 	.byte	0x01, 0x35
	.zero		2


	//----- nvinfo : EIATTR_PARAM_CBANK
	.align		4
        /*000c*/ 	.byte	0x04, 0x0a
        /*000e*/ 	.short	(.L_105 - .L_104)
	.align		4
.L_104:
        /*0010*/ 	.word	index@(.nv.constant0._ZN2at6native61_GLOBAL__N__a41b8ba8_28_MultiLabelMarginCriterion_cu_26f6785b38multilabel_margin_loss_backward_kernelIN3c108BFloat16EfEEvPT_PKS5_S8_PKlS8_iibb)
        /*0014*/ 	.short	0x0160
        /*0016*/ 	.short	0x0032


	//----- nvinfo : EIATTR_CBANK_PARAM_SIZE
	.align		4
.L_105:
        /*0018*/ 	.byte	0x03, 0x19
        /*001a*/ 	.short	0x0032


	//----- nvinfo : EIATTR_KPARAM_INFO
	.align		4
        /*001c*/ 	.byte	0x04, 0x17
        /*001e*/ 	.short	(.L_107 - .L_106)
.L_106:
        /*0020*/ 	.word	0x00000000
        /*0024*/ 	.short	0x0008
        /*0026*/ 	.short	0x0031
        /*0028*/ 	.byte	0x00, 0xf0, 0x05, 0x00


	//----- nvinfo : EIATTR_KPARAM_INFO
	.align		4
.L_107:
        /*002c*/ 	.byte	0x04, 0x17
        /*002e*/ 	.short	(.L_109 - .L_108)
.L_108:
        /*0030*/ 	.word	0x00000000
        /*0034*/ 	.short	0x0007
        /*0036*/ 	.short	0x0030
        /*0038*/ 	.byte	0x00, 0xf0, 0x05, 0x00


	//----- nvinfo : EIATTR_KPARAM_INFO
	.align		4
.L_109:
        /*003c*/ 	.byte	0x04, 0x17
        /*003e*/ 	.short	(.L_111 - .L_110)
.L_110:
        /*0040*/ 	.word	0x00000000
        /*0044*/ 	.short	0x0006
        /*0046*/ 	.short	0x002c
        /*0048*/ 	.byte	0x00, 0xf0, 0x11, 0x00


	//----- nvinfo : EIATTR_KPARAM_INFO
	.align		4
.L_111:
        /*004c*/ 	.byte	0x04, 0x17
        /*004e*/ 	.short	(.L_113 - .L_112)
.L_112:
        /*0050*/ 	.word	0x00000000
        /*0054*/ 	.short	0x0005
        /*0056*/ 	.short	0x0028
        /*0058*/ 	.byte	0x00, 0xf0, 0x11, 0x00


	//----- nvinfo : EIATTR_KPARAM_INFO
	.align		4
.L_113:
        /*005c*/ 	.byte	0x04, 0x17
        /*005e*/ 	.short	(.L_115 - .L_114)
.L_114:
        /*0060*/ 	.word	0x00000000
        /*0064*/ 	.short	0x0004
        /*0066*/ 	.short	0x0020
        /*0068*/ 	.byte	0x00, 0xf0, 0x21, 0x00


	//----- nvinfo : EIATTR_KPARAM_INFO
	.align		4
.L_115:
        /*006c*/ 	.byte	0x04, 0x17
        /*006e*/ 	.short	(.L_117 - .L_116)
.L_116:
        /*0070*/ 	.word	0x00000000
        /*0074*/ 	.short	0x0003
        /*0076*/ 	.short	0x0018
        /*0078*/ 	.byte	0x00, 0xf0, 0x21, 0x00


	//----- nvinfo : EIATTR_KPARAM_INFO
	.align		4
.L_117:
        /*007c*/ 	.byte	0x04, 0x17
        /*007e*/ 	.short	(.L_119 - .L_118)
.L_118:
        /*0080*/ 	.word	0x00000000
        /*0084*/ 	.short	0x0002
        /*0086*/ 	.short	0x0010
        /*0088*/ 	.byte	0x00, 0xf0, 0x21, 0x00


	//----- nvinfo : EIATTR_KPARAM_INFO
	.align		4
.L_119:
        /*008c*/ 	.byte	0x04, 0x17
        /*008e*/ 	.short	(.L_121 - .L_120)
.L_120:
        /*0090*/ 	.word	0x00000000
        /*0094*/ 	.short	0x0001
        /*0096*/ 	.short	0x0008
        /*0098*/ 	.byte	0x00, 0xf0, 0x21, 0x00


	//----- nvinfo : EIATTR_KPARAM_INFO
	.align		4
.L_121:
        /*009c*/ 	.byte	0x04, 0x17
        /*009e*/ 	.short	(.L_123 - .L_122)
.L_122:
        /*00a0*/ 	.word	0x00000000
        /*00a4*/ 	.short	0x0000
        /*00a6*/ 	.short	0x0000
        /*00a8*/ 	.byte	0x00, 0xf0, 0x21, 0x00


	//----- nvinfo : EIATTR_MAXREG_COUNT
	.align		4
.L_123:
        /*00ac*/ 	.byte	0x03, 0x1b
        /*00ae*/ 	.short	0x00ff


	//----- nvinfo : EIATTR_NUM_BARRIERS
	.align		4
        /*00b0*/ 	.byte	0x02, 0x4c
        /*00b2*/ 	.byte	0x01
	.zero		1


	//----- nvinfo : EIATTR_MERCURY_ISA_VERSION
	.align		4
        /*00b4*/ 	.byte	0x03, 0x5f
        /*00b6*/ 	.short	0x0000


	//----- nvinfo : EIATTR_COOP_GROUP_MASK_REGIDS
	.align		4
        /*00b8*/ 	.byte	0x04, 0x29
        /*00ba*/ 	.short	(.L_125 - .L_124)


	//   ....[0]....
.L_124:
        /*00bc*/ 	.word	0xffffffff


	//   ....[1]....
        /*00c0*/ 	.word	0xffffffff


	//   ....[2]....
        /*00c4*/ 	.word	0xffffffff


	//   ....[3]....
        /*00c8*/ 	.word	0xffffffff


	//   ....[4]....
        /*00cc*/ 	.word	0xffffffff


	//   ....[5]....
        /*00d0*/ 	.word	0xffffffff


	//   ....[6]....
        /*00d4*/ 	.word	0xffffffff


	//   ....[7]....
        /*00d8*/ 	.word	0xffffffff


	//   ....[8]....
        /*00dc*/ 	.word	0xffffffff


	//   ....[9]....
        /*00e0*/ 	.word	0xffffffff


	//   ....[10]....
        /*00e4*/ 	.word	0xffffffff


	//   ....[11]....
        /*00e8*/ 	.word	0xffffffff


	//   ....[12]....
        /*00ec*/ 	.word	0xffffffff


	//   ....[13]....
        /*00f0*/ 	.word	0xffffffff


	//   ....[14]....
        /*00f4*/ 	.word	0xffffffff


	//   ....[15]....
        /*00f8*/ 	.word	0xffffffff


	//----- nvinfo : EIATTR_COOP_GROUP_INSTR_OFFSETS
	.align		4
.L_125:
        /*00fc*/ 	.byte	0x04, 0x28
        /*00fe*/ 	.short	(.L_127 - .L_126)


	//   ....[0]....
.L_126:
        /*0100*/ 	.word	0x00000790


	//   ....[1]....
        /*0104*/ 	.word	0x000007e0


	//   ....[2]....
        /*0108*/ 	.word	0x00000850


	//   ....[3]....
        /*010c*/ 	.word	0x00000870


	//   ....[4]....
        /*0110*/ 	.word	0x00000890


	//   ....[5]....
        /*0114*/ 	.word	0x00000910


	//   ....[6]....
        /*0118*/ 	.word	0x00000940


	//   ....[7]....
        /*011c*/ 	.word	0x00000960


	//   ....[8]....
        /*0120*/ 	.word	0x00000980


	//   ....[9]....
        /*0124*/ 	.word	0x000009a0


	//   ....[10]....
        /*0128*/ 	.word	0x00000cb0


	//   ....[11]....
        /*012c*/ 	.word	0x00000d20


	//   ....[12]....
        /*0130*/ 	.word	0x00000d90


	//   ....[13]....
        /*0134*/ 	.word	0x00000df0


	//   ....[14]....
        /*0138*/ 	.word	0x00000e50


	//   ....[15]....
        /*013c*/ 	.word	0x00000ec0


	//----- nvinfo : EIATTR_EXIT_INSTR_OFFSETS
	.align		4
.L_127:
        /*0140*/ 	.byte	0x04, 0x1c
        /*0142*/ 	.short	(.L_129 - .L_128)


	//   ....[0]....
.L_128:
        /*0144*/ 	.word	0x00000b00


	//   ....[1]....
        /*0148*/ 	.word	0x00000c60


	//----- nvinfo : EIATTR_MAX_THREADS
	.align		4
.L_129:
        /*014c*/ 	.byte	0x04, 0x05
        /*014e*/ 	.short	(.L_131 - .L_130)
.L_130:
        /*0150*/ 	.word	0x00000080
        /*0154*/ 	.word	0x00000001
        /*0158*/ 	.word	0x00000001


	//----- nvinfo : EIATTR_CRS_STACK_SIZE
	.align		4
.L_131:
        /*015c*/ 	.byte	0x04, 0x1e
        /*015e*/ 	.short	(.L_133 - .L_132)
.L_132:
        /*0160*/ 	.word	0x00000000
.L_133:


//--------------------- .nv.info._ZN2at6native61_GLOBAL__N__a41b8ba8_28_MultiLabelMarginCriterion_cu_26f6785b38multilabel_margin_loss_backward_kernelIN3c104HalfEfEEvPT_PKS5_S8_PKlS8_iibb --------------------------
	.section	.nv.info._ZN2at6native61_GLOBAL__N__a41b8ba8_28_MultiLabelMarginCriterion_cu_26f6785b38multilabel_margin_loss_backward_kernelIN3c104HalfEfEEvPT_PKS5_S8_PKlS8_iibb,"",@"SHT_CUDA_INFO"
	.sectionflags	@""
	.align	4


	//----- nvinfo : EIATTR_CUDA_API_VERSION
	.align		4
        /*0000*/ 	.byte	0x04, 0x37
        /*0002*/ 	.short	(.L_135 - .L_134)
.L_134:
        /*0004*/ 	.word	0x00000082


	//----- nvinfo : EIATTR_SW2861232_WAR
	.align		4
.L_135:
        /*0008*/ 	.byte	0x01, 0x35
	.zero		2


	//----- nvinfo : EIATTR_PARAM_CBANK
	.align		4
        /*000c*/ 	.byte	0x04, 0x0a
        /*000e*/ 	.short	(.L_137 - .L_136)
	.align		4
.L_136:
        /*0010*/ 	.word	index@(.nv.constant0._ZN2at6native61_GLOBAL__N__a41b8ba8_28_MultiLabelMarginCriterion_cu_26f6785b38multilabel_margin_loss_backward_kernelIN3c104HalfEfEEvPT_PKS5_S8_PKlS8_iibb)
        /*0014*/ 	.short	0x0160
        /*0016*/ 	.short	0x0032


	//----- nvinfo : EIATTR_CBANK_PARAM_SIZE
	.align		4
.L_137:
        /*0018*/ 	.byte	0x03, 0x19
        /*001a*/ 	.short	0x0032


	//----- nvinfo : EIATTR_KPARAM_INFO
	.align		4
        /*001c*/ 	.byte	0x04, 0x17
        /*001e*/ 	.short	(.L_139 - .L_138)
.L_138:
        /*0020*/ 	.word	0x00000000
        /*0024*/ 	.short	0x0008
        /*0026*/ 	.short	0x0031
        /*0028*/ 	.byte	0x00, 0xf0, 0x05, 0x00


	//----- nvinfo : EIATTR_KPARAM_INFO
	.align		4
.L_139:
        /*002c*/ 	.byte	0x04, 0x17
        /*002e*/ 	.short	(.L_141 - .L_140)
.L_140:
        /*0030*/ 	.word	0x00000000
        /*0034*/ 	.short	0x0007
        /*0036*/ 	.short	0x0030
        /*0038*/ 	.byte	0x00, 0xf0, 0x05, 0x00


	//----- nvinfo : EIATTR_KPARAM_INFO
	.align		4
.L_141:
        /*003c*/ 	.byte	0x04, 0x17
        /*003e*/ 	.short	(.L_143 - .L_142)
.L_142:
        /*0040*/ 	.word	0x00000000
        /*0044*/ 	.short	0x0006
        /*0046*/ 	.short	0x002c
        /*0048*/ 	.byte	0x00, 0xf0, 0x11, 0x00


	//----- nvinfo : EIATTR_KPARAM_INFO
	.align		4
.L_143:
        /*004c*/ 	.byte	0x04, 0x17
        /*004e*/ 	.short	(.L_145 - .L_144)
.L_144:
        /*0050*/ 	.word	0x00000000
        /*0054*/ 	.short	0x0005
        /*0056*/ 	.short	0x0028
        /*0058*/ 	.byte	0x00, 0xf0, 0x11, 0x00


	//----- nvinfo : EIATTR_KPARAM_INFO
	.align		4
.L_145:
        /*005c*/ 	.byte	0x04, 0x17
        /*005e*/ 	.short	(.L_147 - .L_146)
.L_146:
        /*0060*/ 	.word	0x00000000
        /*0064*/ 	.short	0x0004
        /*0066*/ 	.short	0x0020
        /*0068*/ 	.byte	0x00, 0xf0, 0x21, 0x00


	//----- nvinfo : EIATTR_KPARAM_INFO
	.align		4
.L_147:
        /*006c*/ 	.byte	0x04, 0x17
        /*006e*/ 	.short	(.L_149 - .L_148)
.L_148:
        /*0070*/ 	.word	0x00000000
        /*0074*/ 	.short	0x0003
        /*0076*/ 	.short	0x0018
        /*0078*/ 	.byte	0x00, 0xf0, 0x21, 0x00


	//----- nvinfo : EIATTR_KPARAM_INFO
	.align		4
.L_149:
        /*007c*/ 	.byte	0x04, 0x17
        /*007e*/ 	.short	(.L_151 - .L_150)
.L_150:
        /*0080*/ 	.word	0x00000000
        /*0084*/ 	.short	0x0002
        /*0086*/ 	.short	0x0010
        /*0088*/ 	.byte	0x00, 0xf0, 0x21, 0x00


	//----- nvinfo : EIATTR_KPARAM_INFO
	.align		4
.L_151:
        /*008c*/ 	.byte	0x04, 0x17
        /*008e*/ 	.short	(.L_153 - .L_152)
.L_152:
        /*0090*/ 	.word	0x00000000
        /*0094*/ 	.short	0x0001
        /*0096*/ 	.short	0x0008
        /*0098*/ 	.byte	0x00, 0xf0, 0x21, 0x00


	//----- nvinfo : EIATTR_KPARAM_INFO
	.align		4
.L_153:
        /*009c*/ 	.byte	0x04, 0x17
        /*009e*/ 	.short	(.L_155 - .L_154)
.L_154:
        /*00a0*/ 	.word	0x00000000
        /*00a4*/ 	.short	0x0000
        /*00a6*/ 	.short	0x0000
        /*00a8*/ 	.byte	0x00, 0xf0, 0x21, 0x00


	//----- nvinfo : EIATTR_MAXREG_COUNT
	.align		4
.L_155:
        /*00ac*/ 	.byte	0x03, 0x1b
        /*00ae*/ 	.short	0x00ff


	//----- nvinfo : EIATTR_NUM_BARRIERS
	.align		4
        /*00b0*/ 	.byte	0x02, 0x4c
        /*00b2*/ 	.byte	0x01
	.zero		1


	//----- nvinfo : EIATTR_MERCURY_ISA_VERSION
	.align		4
        /*00b4*/ 	.byte	0x03, 0x5f
        /*00b6*/ 	.short	0x0000


	//----- nvinfo : EIATTR_COOP_GROUP_MASK_REGIDS
	.align		4
        /*00b8*/ 	.byte	0x04, 0x29
        /*00ba*/ 	.short	(.L_157 - .L_156)


	//   ....[0]....
.L_156:
        /*00bc*/ 	.word	0xffffffff


	//   ....[1]....
        /*00c0*/ 	.word	0xffffffff


	//   ....[2]....
        /*00c4*/ 	.word	0xffffffff


	//   ....[3]....
        /*00c8*/ 	.word	0xffffffff


	//   ....[4]....
        /*00cc*/ 	.word	0xffffffff


	//   ....[5]....
        /*00d0*/ 	.word	0xffffffff


	//   ....[6]....
        /*00d4*/ 	.word	0xffffffff


	//   ....[7]....
        /*00d8*/ 	.word	0xffffffff


	//   ....[8]....
        /*00dc*/ 	.word	0xffffffff


	//   ....[9]....
        /*00e0*/ 	.word	0xffffffff


	//   ....[10]....
        /*00e4*/ 	.word	0xffffffff


	//   ....[11]....
        /*00e8*/ 	.word	0xffffffff


	//   ....[12]....
        /*00ec*/ 	.word	0xffffffff


	//   ....[13]....
        /*00f0*/ 	.word	0xffffffff


	//   ....[14]....
        /*00f4*/ 	.word	0xffffffff


	//   ....[15]....
        /*00f8*/ 	.word	0xffffffff


	//----- nvinfo : EIATTR_COOP_GROUP_INSTR_OFFSETS
	.align		4
.L_157:
        /*00fc*/ 	.byte	0x04, 0x28
        /*00fe*/ 	.short	(.L_159 - .L_158)


	//   ....[0]....
.L_158:
        /*0100*/ 	.word	0x00000790


	//   ....[1]....
        /*0104*/ 	.word	0x000007e0


	//   ....[2]....
        /*0108*/ 	.word	0x00000840


	//   ....[3]....
        /*010c*/ 	.word	0x00000870


	//   ....[4]....
        /*0110*/ 	.word	0x00000890


	//   ....[5]....
        /*0114*/ 	.word	0x00000910


	//   ....[6]....
        /*0118*/ 	.word	0x00000940


	//   ....[7]....
        /*011c*/ 	.word	0x00000960


	//   ....[8]....
        /*0120*/ 	.word	0x00000980


	//   ....[9]....
        /*0124*/ 	.word	0x000009a0


	//   ....[10]....
        /*0128*/ 	.word	0x00000cc0


	//   ....[11]....
        /*012c*/ 	.word	0x00000d30


	//   ....[12]....
        /*0130*/ 	.word	0x00000da0


	//   ....[13]....
        /*0134*/ 	.word	0x00000e00


	//   ....[14]....
        /*0138*/ 	.word	0x00000e60


	//   ....[15]....
        /*013c*/ 	.word	0x00000ec0


	//----- nvinfo : EIATTR_EXIT_INSTR_OFFSETS
	.align		4
.L_159:
        /*0140*/ 	.byte	0x04, 0x1c
        /*0142*/ 	.short	(.L_161 - .L_160)


	//   ....[0]....
.L_160:
        /*0144*/ 	.word	0x00000b00


	//   ....[1]....
        /*0148*/ 	.word	0x00000c60


	//----- nvinfo : EIATTR_MAX_THREADS
	.align		4
.L_161:
        /*014c*/ 	.byte	0x04, 0x05
        /*014e*/ 	.short	(.L_163 - .L_162)
.L_162:
        /*0150*/ 	.word	0x00000080
        /*0154*/ 	.word	0x00000001
        /*0158*/ 	.word	0x00000001


	//----- nvinfo : EIATTR_CRS_STACK_SIZE
	.align		4
.L_163:
        /*015c*/ 	.byte	0x04, 0x1e
        /*015e*/ 	.short	(.L_165 - .L_164)
.L_164:
        /*0160*/ 	.word	0x00000000
.L_165:


//--------------------- .nv.info._ZN2at6native61_GLOBAL__N__a41b8ba8_28_MultiLabelMarginCriterion_cu_26f6785b38multilabel_margin_loss_backward_kernelIffEEvPT_PKS3_S6_PKlS6_iibb --------------------------
	.section	.nv.info._ZN2at6native61_GLOBAL__N__a41b8ba8_28_MultiLabelMarginCriterion_cu_26f6785b38multilabel_margin_loss_backward_kernelIffEEvPT_PKS3_S6_PKlS6_iibb,"",@"SHT_CUDA_INFO"
	.sectionflags	@""
	.align	4


	//----- nvinfo : EIATTR_CUDA_API_VERSION
	.align		4
        /*0000*/ 	.byte	0x04, 0x37
        /*0002*/ 	.short	(.L_167 - .L_166)
.L_166:
        /*0004*/ 	.word	0x00000082


	//----- nvinfo : EIATTR_SW2861232_WAR
	.align		4
.L_167:
        /*0008*/ 	.byte	0x01, 0x35
	.zero		2


	//----- nvinfo : EIATTR_PARAM_CBANK
	.align		4
        /*000c*/ 	.byte	0x04, 0x0a
        /*000e*/ 	.short	(.L_169 - .L_168)
	.align		4
.L_168:
        /*0010*/ 	.word	index@(.nv.constant0._ZN2at6native61_GLOBAL__N__a41b8ba8_28_MultiLabelMarginCriterion_cu_26f6785b38multilabel_margin_loss_backward_kernelIffEEvPT_PKS3_S6_PKlS6_iibb)
        /*0014*/ 	.short	0x0160
        /*0016*/ 	.short	0x0032


	//----- nvinfo : EIATTR_CBANK_PARAM_SIZE
	.align		4
.L_169:
        /*0018*/ 	.byte	0x03, 0x19
        /*001a*/ 	.short	0x0032


	//----- nvinfo : EIATTR_KPARAM_INFO
	.align		4
        /*001c*/ 	.byte	0x04, 0x17
        /*001e*/ 	.short	(.L_171 - .L_170)
.L_170:
        /*0020*/ 	.word	0x00000000
        /*0024*/ 	.short	0x0008
        /*0026*/ 	.short	0x0031
        /*0028*/ 	.byte	0x00, 0xf0, 0x05, 0x00


	//----- nvinfo : EIATTR_KPARAM_INFO
	.align		4
.L_171:
        /*002c*/ 	.byte	0x04, 0x17
        /*002e*/ 	.short	(.L_173 - .L_172)
.L_172:
        /*0030*/ 	.word	0x00000000
        /*0034*/ 	.short	0x0007
        /*0036*/ 	.short	0x0030
        /*0038*/ 	.byte	0x00, 0xf0, 0x05, 0x00


	//----- nvinfo : EIATTR_KPARAM_INFO
	.align		4
.L_173:
        /*003c*/ 	.byte	0x04, 0x17
        /*003e*/ 	.short	(.L_175 - .L_174)
.L_174:
        /*0040*/ 	.word	0x00000000
        /*0044*/ 	.short	0x0006
        /*0046*/ 	.short	0x002c
        /*0048*/ 	.byte	0x00, 0xf0, 0x11, 0x00


	//----- nvinfo : EIATTR_KPARAM_INFO
	.align		4
.L_175:
        /*004c*/ 	.byte	0x04, 0x17
        /*004e*/ 	.short	(.L_177 - .L_176)
.L_176:
        /*0050*/ 	.word	0x00000000
        /*0054*/ 	.short	0x0005
        /*0056*/ 	.short	0x0028
        /*0058*/ 	.byte	0x00, 0xf0, 0x11, 0x00


	//----- nvinfo : EIATTR_KPARAM_INFO
	.align		4
.L_177:
        /*005c*/ 	.byte	0x04, 0x17
        /*005e*/ 	.short	(.L_179 - .L_178)
.L_178:
        /*0060*/ 	.word	0x00000000
        /*0064*/ 	.short	0x0004
        /*0066*/ 	.short	0x0020
        /*0068*/ 	.byte	0x00, 0xf0, 0x21, 0x00


	//----- nvinfo : EIATTR_KPARAM_INFO
	.align		4
.L_179:
        /*006c*/ 	.byte	0x04, 0x17
        /*006e*/ 	.short	(.L_181 - .L_180)
.L_180:
        /*0070*/ 	.word	0x00000000
        /*0074*/ 	.short	0x0003
        /*0076*/ 	.short	0x0018
        /*0078*/ 	.byte	0x00, 0xf0, 0x21, 0x00


	//----- nvinfo : EIATTR_KPARAM_INFO
	.align		4
.L_181:
        /*007c*/ 	.byte	0x04, 0x17
        /*007e*/ 	.short	(.L_183 - .L_182)
.L_182:
        /*0080*/ 	.word	0x00000000
        /*0084*/ 	.short	0x0002
        /*0086*/ 	.short	0x0010
        /*0088*/ 	.byte	0x00, 0xf0, 0x21, 0x00


	//----- nvinfo : EIATTR_KPARAM_INFO
	.align		4
.L_183:
        /*008c*/ 	.byte	0x04, 0x17
        /*008e*/ 	.short	(.L_185 - .L_184)
.L_184:
        /*0090*/ 	.word	0x00000000
        /*0094*/ 	.short	0x0001
        /*0096*/ 	.short	0x0008
        /*0098*/ 	.byte	0x00, 0xf0, 0x21, 0x00


	//----- nvinfo : EIATTR_KPARAM_INFO
	.align		4
.L_185:
        /*009c*/ 	.byte	0x04, 0x17
        /*009e*/ 	.short	(.L_187 - .L_186)
.L_186:
        /*00a0*/ 	.word	0x00000000
        /*00a4*/ 	.short	0x0000
        /*00a6*/ 	.short	0x0000
        /*00a8*/ 	.byte	0x00, 0xf0, 0x21, 0x00


	//----- nvinfo : EIATTR_MAXREG_COUNT
	.align		4
.L_187:
        /*00ac*/ 	.byte	0x03, 0x1b
        /*00ae*/ 	.short	0x00ff


	//----- nvinfo : EIATTR_NUM_BARRIERS
	.align		4
        /*00b0*/ 	.byte	0x02, 0x4c
        /*00b2*/ 	.byte	0x01
	.zero		1


	//----- nvinfo : EIATTR_MERCURY_ISA_VERSION
	.align		4
        /*00b4*/ 	.byte	0x03, 0x5f
        /*00b6*/ 	.short	0x0000


	//----- nvinfo : EIATTR_COOP_GROUP_MASK_REGIDS
	.align		4
        /*00b8*/ 	.byte	0x04, 0x29
        /*00ba*/ 	.short	(.L_189 - .L_188)


	//   ....[0]....
.L_188:
        /*00bc*/ 	.word	0xffffffff


	//   ....[1]....
        /*00c0*/ 	.word	0xffffffff


	//   ....[2]....
        /*00c4*/ 	.word	0xffffffff


	//   ....[3]....
        /*00c8*/ 	.word	0xffffffff


	//   ....[4]....
        /*00cc*/ 	.word	0xffffffff


	//   ....[5]....
        /*00d0*/ 	.word	0xffffffff


	//   ....[6]....
        /*00d4*/ 	.word	0xffffffff


	//   ....[7]....
        /*00d8*/ 	.word	0xffffffff


	//   ....[8]....
        /*00dc*/ 	.word	0xffffffff


	//   ....[9]....
        /*00e0*/ 	.word	0xffffffff


	//   ....[10]....
        /*00e4*/ 	.word	0xffffffff


	//   ....[11]....
        /*00e8*/ 	.word	0xffffffff


	//   ....[12]....
        /*00ec*/ 	.word	0xffffffff


	//   ....[13]....
        /*00f0*/ 	.word	0xffffffff


	//   ....[14]....
        /*00f4*/ 	.word	0xffffffff


	//   ....[15]....
        /*00f8*/ 	.word	0xffffffff


	//----- nvinfo : EIATTR_COOP_GROUP_INSTR_OFFSETS
	.align		4
.L_189:
        /*00fc*/ 	.byte	0x04, 0x28
        /*00fe*/ 	.short	(.L_191 - .L_190)


	//   ....[0]....
.L_190:
        /*0100*/ 	.word	0x000006a0


	//   ....[1]....
        /*0104*/ 	.word	0x000006e0


	//   ....[2]....
        /*0108*/ 	.word	0x00000740


	//   ....[3]....
        /*010c*/ 	.word	0x00000770


	//   ....[4]....
        /*0110*/ 	.word	0x00000790


	//   ....[5]....
        /*0114*/ 	.word	0x00000820


	//   ....[6]....
        /*0118*/ 	.word	0x00000850


	//   ....[7]....
        /*011c*/ 	.word	0x00000870


	//   ....[8]....
        /*0120*/ 	.word	0x00000890


	//   ....[9]....
        /*0124*/ 	.word	0x000008b0


	//   ....[10]....
        /*0128*/ 	.word	0x00000b50


	//   ....[11]....
        /*012c*/ 	.word	0x00000bd0


	//   ....[12]....
        /*0130*/ 	.word	0x00000c50


	//   ....[13]....
        /*0134*/ 	.word	0x00000cb0


	//   ....[14]....
        /*0138*/ 	.word	0x00000d10


	//   ....[15]....
        /*013c*/ 	.word	0x00000d70


	//----- nvinfo : EIATTR_EXIT_INSTR_OFFSETS
	.align		4
.L_191:
        /*0140*/ 	.byte	0x04, 0x1c
        /*0142*/ 	.short	(.L_193 - .L_192)


	//   ....[0]....
.L_192:
        /*0144*/ 	.word	0x000009d0


	//   ....[1]....
        /*0148*/ 	.word	0x00000b00


	//----- nvinfo : EIATTR_MAX_THREADS
	.align		4
.L_193:
        /*014c*/ 	.byte	0x04, 0x05
        /*014e*/ 	.short	(.L_195 - .L_194)
.L_194:
        /*0150*/ 	.word	0x00000080
        /*0154*/ 	.word	0x00000001
        /*0158*/ 	.word	0x00000001


	//----- nvinfo : EIATTR_CRS_STACK_SIZE
	.align		4
.L_195:
        /*015c*/ 	.byte	0x04, 0x1e
        /*015e*/ 	.short	(.L_197 - .L_196)
.L_196:
        /*0160*/ 	.word	0x00000000
.L_197:


//--------------------- .nv.info._ZN2at6native61_GLOBAL__N__a41b8ba8_28_MultiLabelMarginCriterion_cu_26f6785b38multilabel_margin_loss_backward_kernelIddEEvPT_PKS3_S6_PKlS6_iibb --------------------------
	.section	.nv.info._ZN2at6native61_GLOBAL__N__a41b8ba8_28_MultiLabelMarginCriterion_cu_26f6785b38multilabel_margin_loss_backward_kernelIddEEvPT_PKS3_S6_PKlS6_iibb,"",@"SHT_CUDA_INFO"
	.sectionflags	@""
	.align	4


	//----- nvinfo : EIATTR_CUDA_API_VERSION
	.align		4
        /*0000*/ 	.byte	0x04, 0x37
        /*0002*/ 	.short	(.L_199 - .L_198)
.L_198:
        /*0004*/ 	.word	0x00000082


	//----- nvinfo : EIATTR_SW2861232_WAR
	.align		4
.L_199:
        /*0008*/ 	.byte	0x01, 0x35
	.zero		2


	//----- nvinfo : EIATTR_PARAM_CBANK
	.align		4
        /*000c*/ 	.byte	0x04, 0x0a
        /*000e*/ 	.short	(.L_201 - .L_200)
	.align		4
.L_200:
        /*0010*/ 	.word	index@(.nv.constant0._ZN2at6native61_GLOBAL__N__a41b8ba8_28_MultiLabelMarginCriterion_cu_26f6785b38multilabel_margin_loss_backward_kernelIddEEvPT_PKS3_S6_PKlS6_iibb)
        /*0014*/ 	.short	0x0160
        /*0016*/ 	.short	0x0032


	//----- nvinfo : EIATTR_CBANK_PARAM_SIZE
	.align		4
.L_201:
        /*0018*/ 	.byte	0x03, 0x19
        /*001a*/ 	.short	0x0032


	//----- nvinfo : EIATTR_KPARAM_INFO
	.align		4
        /*001c*/ 	.byte	0x04, 0x17
        /*001e*/ 	.short	(.L_203 - .L_202)
.L_202:
        /*0020*/ 	.word	0x00000000
        /*0024*/ 	.short	0x0008
        /*0026*/ 	.short	0x0031
        /*0028*/ 	.byte	0x00, 0xf0, 0x05, 0x00


	//----- nvinfo : EIATTR_KPARAM_INFO
	.align		4
.L_203:
        /*002c*/ 	.byte	0x04, 0x17
        /*002e*/ 	.short	(.L_205 - .L_204)
.L_204:
        /*0030*/ 	.word	0x00000000
        /*0034*/ 	.short	0x0007
        /*0036*/ 	.short	0x0030
        /*0038*/ 	.byte	0x00, 0xf0, 0x05, 0x00


	//----- nvinfo : EIATTR_KPARAM_INFO
	.align		4
.L_205:
        /*003c*/ 	.byte	0x04, 0x17
        /*003e*/ 	.short	(.L_207 - .L_206)
.L_206:
        /*0040*/ 	.word	0x00000000
        /*0044*/ 	.short	0x0006
        /*0046*/ 	.short	0x002c
        /*0048*/ 	.byte	0x00, 0xf0, 0x11, 0x00


	//----- nvinfo : EIATTR_KPARAM_INFO
	.align		4
.L_207:
        /*004c*/ 	.byte	0x04, 0x17
        /*004e*/ 	.short	(.L_209 - .L_208)
.L_208:
        /*0050*/ 	.word	0x00000000
        /*0054*/ 	.short	0x0005
        /*0056*/ 	.short	0x0028
        /*0058*/ 	.byte	0x00, 0xf0, 0x11, 0x00


	//----- nvinfo : EIATTR_KPARAM_INFO
	.align		4
.L_209:
        /*005c*/ 	.byte	0x04, 0x17
        /*005e*/ 	.short	(.L_211 - .L_210)
.L_210:
        /*0060*/ 	.word	0x00000000
        /*0064*/ 	.short	0x0004
        /*0066*/ 	.short	0x0020
        /*0068*/ 	.byte	0x00, 0xf0, 0x21, 0x00


	//----- nvinfo : EIATTR_KPARAM_INFO
	.align		4
.L_211:
        /*006c*/ 	.byte	0x04, 0x17
        /*006e*/ 	.short	(.L_213 - .L_212)
.L_212:
        /*0070*/ 	.word	0x00000000
        /*0074*/ 	.short	0x0003
        /*0076*/ 	.short	0x0018
        /*0078*/ 	.byte	0x00, 0xf0, 0x21, 0x00


	//----- nvinfo : EIATTR_KPARAM_INFO
	.align		4
.L_213:
        /*007c*/ 	.byte	0x04, 0x17
        /*007e*/ 	.short	(.L_215 - .L_214)
.L_214:
        /*0080*/ 	.word	0x00000000
        /*0084*/ 	.short	0x0002
        /*0086*/ 	.short	0x0010
        /*0088*/ 	.byte	0x00, 0xf0, 0x21, 0x00


	//----- nvinfo : EIATTR_KPARAM_INFO
	.align		4
.L_215:
        /*008c*/ 	.byte	0x04, 0x17
        /*008e*/ 	.short	(.L_217 - .L_216)
.L_216:
        /*0090*/ 	.word	0x00000000
        /*0094*/ 	.short	0x0001
        /*0096*/ 	.short	0x0008
        /*0098*/ 	.byte	0x00, 0xf0, 0x21, 0x00


	//----- nvinfo : EIATTR_KPARAM_INFO
	.align		4
.L_217:
        /*009c*/ 	.byte	0x04, 0x17
        /*009e*/ 	.short	(.L_219 - .L_218)
.L_218:
        /*00a0*/ 	.word	0x00000000
        /*00a4*/ 	.short	0x0000
        /*00a6*/ 	.short	0x0000
        /*00a8*/ 	.byte	0x00, 0xf0, 0x21, 0x00


	//----- nvinfo : EIATTR_MAXREG_COUNT
	.align		4
.L_219:
        /*00ac*/ 	.byte	0x03, 0x1b
        /*00ae*/ 	.short	0x00ff


	//----- nvinfo : EIATTR_NUM_BARRIERS
	.align		4
        /*00b0*/ 	.byte	0x02, 0x4c
        /*00b2*/ 	.byte	0x01
	.zero		1


	//----- nvinfo : EIATTR_MERCURY_ISA_VERSION
	.align		4
        /*00b4*/ 	.byte	0x03, 0x5f
        /*00b6*/ 	.short	0x0000


	//----- nvinfo : EIATTR_COOP_GROUP_MASK_REGIDS
	.align		4
        /*00b8*/ 	.byte	0x04, 0x29
        /*00ba*/ 	.short	(.L_221 - .L_220)


	//   ....[0]....
.L_220:
        /*00bc*/ 	.word	0xffffffff


	//   ....[1]....
        /*00c0*/ 	.word	0xffffffff


	//   ....[2]....
        /*00c4*/ 	.word	0xffffffff


	//   ....[3]....
        /*00c8*/ 	.word	0xffffffff


	//   ....[4]....
        /*00cc*/ 	.word	0xffffffff


	//   ....[5]....
        /*00d0*/ 	.word	0xffffffff


	//   ....[6]....
        /*00d4*/ 	.word	0xffffffff


	//   ....[7]....
        /*00d8*/ 	.word	0xffffffff


	//   ....[8]....
        /*00dc*/ 	.word	0xffffffff


	//   ....[9]....
        /*00e0*/ 	.word	0xffffffff


	//   ....[10]....
        /*00e4*/ 	.word	0xffffffff


	//   ....[11]....
        /*00e8*/ 	.word	0xffffffff


	//   ....[12]....
        /*00ec*/ 	.word	0xffffffff


	//   ....[13]....
        /*00f0*/ 	.word	0xffffffff


	//   ....[14]....
        /*00f4*/ 	.word	0xffffffff


	//   ....[15]....
        /*00f8*/ 	.word	0xffffffff


	//   ....[16]....
        /*00fc*/ 	.word	0xffffffff


	//   ....[17]....
        /*0100*/ 	.word	0xffffffff


	//   ....[18]....
        /*0104*/ 	.word	0xffffffff


	//   ....[19]....
        /*0108*/ 	.word	0xffffffff


	//   ....[20]....
        /*010c*/ 	.word	0xffffffff


	//   ....[21]....
        /*0110*/ 	.word	0xffffffff


	//   ....[22]....
        /*0114*/ 	.word	0xffffffff


	//   ....[23]....
        /*0118*/ 	.word	0xffffffff


	//   ....[24]....
        /*011c*/ 	.word	0xffffffff


	//   ....[25]....
        /*0120*/ 	.word	0xffffffff


	//   ....[26]....
        /*0124*/ 	.word	0xffffffff


	//   ....[27]....
        /*0128*/ 	.word	0xffffffff


	//   ....[28]....
        /*012c*/ 	.word	0xffffffff


	//   ....[29]....
        /*0130*/ 	.word	0xffffffff


	//   ....[30]....
        /*0134*/ 	.word	0xffffffff


	//----- nvinfo : EIATTR_COOP_GROUP_INSTR_OFFSETS
	.align		4
.L_221:
        /*0138*/ 	.byte	0x04, 0x28
        /*013a*/ 	.short	(.L_223 - .L_222)


	//   ....[0]....
.L_222:
        /*013c*/ 	.word	0x00000670


	//   ....[1]....
        /*0140*/ 	.word	0x00000680


	//   ....[2]....
        /*0144*/ 	.word	0x00000700


	//   ....[3]....
        /*0148*/ 	.word	0x00000720


	//   ....[4]....
        /*014c*/ 	.word	0x00000740


	//   ....[5]....
        /*0150*/ 	.word	0x00000750


	//   ....[6]....
        /*0154*/ 	.word	0x00000780


	//   ....[7]....
        /*0158*/ 	.word	0x00000790


	//   ....[8]....
        /*015c*/ 	.word	0x000007b0


	//   ....[9]....
        /*0160*/ 	.word	0x000007c0


	//   ....[10]....
        /*0164*/ 	.word	0x00000850


	//   ....[11]....
        /*0168*/ 	.word	0x00000870


	//   ....[12]....
        /*016c*/ 	.word	0x000008a0


	//   ....[13]....
        /*0170*/ 	.word	0x000008b0


	//   ....[14]....
        /*0174*/ 	.word	0x000008d0


	//   ....[15]....
        /*0178*/ 	.word	0x000008e0


	//   ....[16]....
        /*017c*/ 	.word	0x00000900


	//   ....[17]....
        /*0180*/ 	.word	0x00000910


	//   ....[18]....
        /*0184*/ 	.word	0x00000930


	//   ....[19]....
        /*0188*/ 	.word	0x00000940


	//   ....[20]....
        /*018c*/ 	.word	0x00000c20


	//   ....[21]....
        /*0190*/ 	.word	0x00000ca0


	//   ....[22]....
        /*0194*/ 	.word	0x00000d20


	//   ....[23]....
        /*0198*/ 	.word	0x00000da0


	//   ....[24]....
        /*019c*/ 	.word	0x00000e10


	//   ....[25]....
        /*01a0*/ 	.word	0x00000e90


	//   ....[26]....
        /*01a4*/ 	.word	0x00000f00


	//   ....[27]....
        /*01a8*/ 	.word	0x00000f80


	//   ....[28]....
        /*01ac*/ 	.word	0x00000ff0


	//   ....[29]....
        /*01b0*/ 	.word	0x00001070


	//   ....[30]....
        /*01b4*/ 	.word	0x000010e0


	//----- nvinfo : EIATTR_EXIT_INSTR_OFFSETS
	.align		4
.L_223:
        /*01b8*/ 	.byte	0x04, 0x1c
        /*01ba*/ 	.short	(.L_225 - .L_224)


	//   ....[0]....
.L_224:
        /*01bc*/ 	.word	0x00000a90


	//   ....[1]....
        /*01c0*/ 	.word	0x00000bc0


	//----- nvinfo : EIATTR_MAX_THREADS
	.align		4
.L_225:
        /*01c4*/ 	.byte	0x04, 0x05
        /*01c6*/ 	.short	(.L_227 - .L_226)
.L_226:
        /*01c8*/ 	.word	0x00000080
        /*01cc*/ 	.word	0x00000001
        /*01d0*/ 	.word	0x00000001


	//----- nvinfo : EIATTR_CRS_STACK_SIZE
	.align		4
.L_227:
        /*01d4*/ 	.byte	0x04, 0x1e
        /*01d6*/ 	.short	(.L_229 - .L_228)
.L_228:
        /*01d8*/ 	.word	0x00000000
.L_229:


//--------------------- .nv.info._ZN2at6native61_GLOBAL__N__a41b8ba8_28_MultiLabelMarginCriterion_cu_26f6785b37multilabel_margin_loss_forward_kernelIN3c108BFloat16EfEEvPT_PKS5_PKlS6_iib --------------------------
	.section	.nv.info._ZN2at6native61_GLOBAL__N__a41b8ba8_28_MultiLabelMarginCriterion_cu_26f6785b37multilabel_margin_loss_forward_kernelIN3c108BFloat16EfEEvPT_PKS5_PKlS6_iib,"",@"SHT_CUDA_INFO"
	.sectionflags	@""
	.align	4


	//----- nvinfo : EIATTR_CUDA_API_VERSION
	.align		4
        /*0000*/ 	.byte	0x04, 0x37
        /*0002*/ 	.short	(.L_231 - .L_230)
.L_230:
        /*0004*/ 	.word	0x00000082


	//----- nvinfo : EIATTR_SW2861232_WAR
	.align		4
.L_231:
        /*0008*/ 	.byte	0x01, 0x35
	.zero		2


	//----- nvinfo : EIATTR_PARAM_CBANK
	.align		4
        /*000c*/ 	.byte	0x04, 0x0a
        /*000e*/ 	.short	(.L_233 - .L_232)
	.align		4
.L_232:
        /*0010*/ 	.word	index@(.nv.constant0._ZN2at6native61_GLOBAL__N__a41b8ba8_28_MultiLabelMarginCriterion_cu_26f6785b37multilabel_margin_loss_forward_kernelIN3c108BFloat16EfEEvPT_PKS5_PKlS6_iib)
        /*0014*/ 	.short	0x0160
        /*0016*/ 	.short	0x0029


	//----- nvinfo : EIATTR_CBANK_PARAM_SIZE
	.align		4
.L_233:
        /*0018*/ 	.byte	0x03, 0x19
        /*001a*/ 	.short	0x0029


	//----- nvinfo : EIATTR_KPARAM_INFO
	.align		4
        /*001c*/ 	.byte	0x04, 0x17
        /*001e*/ 	.short	(.L_235 - .L_234)
.L_234:
        /*0020*/ 	.word	0x00000000
        /*0024*/ 	.short	0x0006
        /*0026*/ 	.short	0x0028
        /*0028*/ 	.byte	0x00, 0xf0, 0x05, 0x00


	//----- nvinfo : EIATTR_KPARAM_INFO
	.align		4
.L_235:
        /*002c*/ 	.byte	0x04, 0x17
        /*002e*/ 	.short	(.L_237 - .L_236)
.L_236:
        /*0030*/ 	.word	0x00000000
        /*0034*/ 	.short	0x0005
        /*0036*/ 	.short	0x0024
        /*0038*/ 	.byte	0x00, 0xf0, 0x11, 0x00


	//----- nvinfo : EIATTR_KPARAM_INFO
	.align		4
.L_237:
        /*003c*/ 	.byte	0x04, 0x17
        /*003e*/ 	.short	(.L_239 - .L_238)
.L_238:
        /*0040*/ 	.word	0x00000000
        /*0044*/ 	.short	0x0004
        /*0046*/ 	.short	0x0020
        /*0048*/ 	.byte	0x00, 0xf0, 0x11, 0x00


	//----- nvinfo : EIATTR_KPARAM_INFO
	.align		4
.L_239:
        /*004c*/ 	.byte	0x04, 0x17
        /*004e*/ 	.short	(.L_241 - .L_240)
.L_240:
        /*0050*/ 	.word	0x00000000
        /*0054*/ 	.short	0x0003
        /*0056*/ 	.short	0x0018
        /*0058*/ 	.byte	0x00, 0xf0, 0x21, 0x00


	//----- nvinfo : EIATTR_KPARAM_INFO
	.align		4
.L_241:
        /*005c*/ 	.byte	0x04, 0x17
        /*005e*/ 	.short	(.L_243 - .L_242)
.L_242:
        /*0060*/ 	.word	0x00000000
        /*0064*/ 	.short	0x0002
        /*0066*/ 	.short	0x0010
        /*0068*/ 	.byte	0x00, 0xf0, 0x21, 0x00


	//----- nvinfo : EIATTR_KPARAM_INFO
	.align		4
.L_243:
        /*006c*/ 	.byte	0x04, 0x17
        /*006e*/ 	.short	(.L_245 - .L_244)
.L_244:
        /*0070*/ 	.word	0x00000000
        /*0074*/ 	.short	0x0001
        /*0076*/ 	.short	0x0008
        /*0078*/ 	.byte	0x00, 0xf0, 0x21, 0x00


	//----- nvinfo : EIATTR_KPARAM_INFO
	.align		4
.L_245:
        /*007c*/ 	.byte	0x04, 0x17
        /*007e*/ 	.short	(.L_247 - .L_246)
.L_246:
        /*0080*/ 	.word	0x00000000
        /*0084*/ 	.short	0x0000
        /*0086*/ 	.short	0x0000
        /*0088*/ 	.byte	0x00, 0xf0, 0x21, 0x00


	//----- nvinfo : EIATTR_MAXREG_COUNT
	.align		4
.L_247:
        /*008c*/ 	.byte	0x03, 0x1b
        /*008e*/ 	.short	0x00ff


	//----- nvinfo : EIATTR_NUM_BARRIERS
	.align		4
        /*0090*/ 	.byte	0x02, 0x4c
        /*0092*/ 	.byte	0x01
	.zero		1


	//----- nvinfo : EIATTR_MERCURY_ISA_VERSION
	.align		4
        /*0094*/ 	.byte	0x03, 0x5f
        /*0096*/ 	.short	0x0000


	//----- nvinfo : EIATTR_COOP_GROUP_MASK_REGIDS
	.align		4
        /*0098*/ 	.byte	0x04, 0x29
        /*009a*/ 	.short	(.L_249 - .L_248)


	//   ....[0]....
.L_248:
        /*009c*/ 	.word	0xffffffff


	//   ....[1]....
        /*00a0*/ 	.word	0xffffffff


	//   ....[2]....
        /*00a4*/ 	.word	0xffffffff


	//   ....[3]....
        /*00a8*/ 	.word	0xffffffff


	//   ....[4]....
        /*00ac*/ 	.word	0xffffffff


	//   ....[5]....
        /*00b0*/ 	.word	0xffffffff


	//   ....[6]....
        /*00b4*/ 	.word	0xffffffff


	//   ....[7]....
        /*00b8*/ 	.word	0xffffffff


	//   ....[8]....
        /*00bc*/ 	.word	0xffffffff


	//   ....[9]....
        /*00c0*/ 	.word	0xffffffff


	//   ....[10]....
        /*00c4*/ 	.word	0xffffffff


	//   ....[11]....
        /*00c8*/ 	.word	0xffffffff


	//   ....[12]....
        /*00cc*/ 	.word	0xffffffff


	//   ....[13]....
        /*00d0*/ 	.word	0xffffffff


	//   ....[14]....
        /*00d4*/ 	.word	0xffffffff


	//----- nvinfo : EIATTR_COOP_GROUP_INSTR_OFFSETS
	.align		4
.L_249:
        /*00d8*/ 	.byte	0x04, 0x28
        /*00da*/ 	.short	(.L_251 - .L_250)


	//   ....[0]....
.L_250:
        /*00dc*/ 	.word	0x00000620


	//   ....[1]....
        /*00e0*/ 	.word	0x000006c0


	//   ....[2]....
        /*00e4*/ 	.word	0x00000730


	//   ....[3]....
        /*00e8*/ 	.word	0x00000750


	//   ....[4]....
        /*00ec*/ 	.word	0x00000770


	//   ....[5]....
        /*00f0*/ 	.word	0x000007f0


	//   ....[6]....
        /*00f4*/ 	.word	0x00000820


	//   ....[7]....
        /*00f8*/ 	.word	0x00000840


	//   ....[8]....
        /*00fc*/ 	.word	0x00000860


	//   ....[9]....
        /*0100*/ 	.word	0x00000880


	//   ....[10]....
        /*0104*/ 	.word	0x00000a00


	//   ....[11]....
        /*0108*/ 	.word	0x00000a80


	//   ....[12]....
        /*010c*/ 	.word	0x00000ae0


	//   ....[13]....
        /*0110*/ 	.word	0x00000b40


	//   ....[14]....
        /*0114*/ 	.word	0x00000ba0


	//----- nvinfo : EIATTR_EXIT_INSTR_OFFSETS
	.align		4
.L_251:
        /*0118*/ 	.byte	0x04, 0x1c
        /*011a*/ 	.short	(.L_253 - .L_252)


	//   ....[0]....
.L_252:
        /*011c*/ 	.word	0x000008b0


	//   ....[1]....
        /*0120*/ 	.word	0x00000980


	//   ....[2]....
        /*0124*/ 	.word	0x000009b0


	//----- nvinfo : EIATTR_MAX_THREADS
	.align		4
.L_253:
        /*0128*/ 	.byte	0x04, 0x05
        /*012a*/ 	.short	(.L_255 - .L_254)
.L_254:
        /*012c*/ 	.word	0x00000080
        /*0130*/ 	.word	0x00000001
        /*0134*/ 	.word	0x00000001


	//----- nvinfo : EIATTR_CRS_STACK_SIZE
	.align		4
.L_255:
        /*0138*/ 	.byte	0x04, 0x1e
        /*013a*/ 	.short	(.L_257 - .L_256)
.L_256:
        /*013c*/ 	.word	0x00000000
.L_257:


//--------------------- .nv.info._ZN2at6native61_GLOBAL__N__a41b8ba8_28_MultiLabelMarginCriterion_cu_26f6785b37multilabel_margin_loss_forward_kernelIN3c104HalfEfEEvPT_PKS5_PKlS6_iib --------------------------
	.section	.nv.info._ZN2at6native61_GLOBAL__N__a41b8ba8_28_MultiLabelMarginCriterion_cu_26f6785b37multilabel_margin_loss_forward_kernelIN3c104HalfEfEEvPT_PKS5_PKlS6_iib,"",@"SHT_CUDA_INFO"
	.sectionflags	@""
	.align	4


	//----- nvinfo : EIATTR_CUDA_API_VERSION
	.align		4
        /*0000*/ 	.byte	0x04, 0x37
        /*0002*/ 	.short	(.L_259 - .L_258)
.L_258:
        /*0004*/ 	.word	0x00000082


	//----- nvinfo : EIATTR_SW2861232_WAR
	.align		4
.L_259:
        /*0008*/ 	.byte	0x01, 0x35
	.zero		2


	//----- nvinfo : EIATTR_PARAM_CBANK
	.align		4
        /*000c*/ 	.byte	0x04, 0x0a
        /*000e*/ 	.short	(.L_261 - .L_260)
	.align		4
.L_260:
        /*0010*/ 	.word	index@(.nv.constant0._ZN2at6native61_GLOBAL__N__a41b8ba8_28_MultiLabelMarginCriterion_cu_26f6785b37multilabel_margin_loss_forward_kernelIN3c104HalfEfEEvPT_PKS5_PKlS6_iib)
        /*0014*/ 	.short	0x0160
        /*0016*/ 	.short	0x0029


	//----- nvinfo : EIATTR_CBANK_PARAM_SIZE
	.align		4
.L_261:
        /*0018*/ 	.byte	0x03, 0x19
        /*001a*/ 	.short	0x0029


	//----- nvinfo : EIATTR_KPARAM_INFO
	.align		4
        /*001c*/ 	.byte	0x04, 0x17
        /*001e*/ 	.short	(.L_263 - .L_262)
.L_262:
        /*0020*/ 	.word	0x00000000
        /*0024*/ 	.short	0x0006
        /*0026*/ 	.short	0x0028
        /*0028*/ 	.byte	0x00, 0xf0, 0x05, 0x00


	//----- nvinfo : EIATTR_KPARAM_INFO
	.align		4
.L_263:
        /*002c*/ 	.byte	0x04, 0x17
        /*002e*/ 	.short	(.L_265 - .L_264)
.L_264:
        /*0030*/ 	.word	0x00000000
        /*0034*/ 	.short	0x0005
        /*0036*/ 	.short	0x0024
        /*0038*/ 	.byte	0x00, 0xf0, 0x11, 0x00


	//----- nvinfo : EIATTR_KPARAM_INFO
	.align		4
.L_265:
        /*003c*/ 	.byte	0x04, 0x17
        /*003e*/ 	.short	(.L_267 - .L_266)
.L_266:
        /*0040*/ 	.word	0x00000000
        /*0044*/ 	.short	0x0004
        /*0046*/ 	.short	0x0020
        /*0048*/ 	.byte	0x00, 0xf0, 0x11, 0x00


	//----- nvinfo : EIATTR_KPARAM_INFO
	.align		4
.L_267:
        /*004c*/ 	.byte	0x04, 0x17
        /*004e*/ 	.short	(.L_269 - .L_268)
.L_268:
        /*0050*/ 	.word	0x00000000
        /*0054*/ 	.short	0x0003
        /*0056*/ 	.short	0x0018
        /*0058*/ 	.byte	0x00, 0xf0, 0x21, 0x00


	//----- nvinfo : EIATTR_KPARAM_INFO
	.align		4
.L_269:
        /*005c*/ 	.byte	0x04, 0x17
        /*005e*/ 	.short	(.L_271 - .L_270)
.L_270:
        /*0060*/ 	.word	0x00000000
        /*0064*/ 	.short	0x0002
        /*0066*/ 	.short	0x0010
        /*0068*/ 	.byte	0x00, 0xf0, 0x21, 0x00


	//----- nvinfo : EIATTR_KPARAM_INFO
	.align		4
.L_271:
        /*006c*/ 	.byte	0x04, 0x17
        /*006e*/ 	.short	(.L_273 - .L_272)
.L_272:
        /*0070*/ 	.word	0x00000000
        /*0074*/ 	.short	0x0001
        /*0076*/ 	.short	0x0008
        /*0078*/ 	.byte	0x00, 0xf0, 0x21, 0x00


	//----- nvinfo : EIATTR_KPARAM_INFO
	.align		4
.L_273:
        /*007c*/ 	.byte	0x04, 0x17
        /*007e*/ 	.short	(.L_275 - .L_274)
.L_274:
        /*0080*/ 	.word	0x00000000
        /*0084*/ 	.short	0x0000
        /*0086*/ 	.short	0x0000
        /*0088*/ 	.byte	0x00, 0xf0, 0x21, 0x00


	//----- nvinfo : EIATTR_MAXREG_COUNT
	.align		4
.L_275:
        /*008c*/ 	.byte	0x03, 0x1b
        /*008e*/ 	.short	0x00ff


	//----- nvinfo : EIATTR_NUM_BARRIERS
	.align		4
        /*0090*/ 	.byte	0x02, 0x4c
        /*0092*/ 	.byte	0x01
	.zero		1


	//----- nvinfo : EIATTR_MERCURY_ISA_VERSION
	.align		4
        /*0094*/ 	.byte	0x03, 0x5f
        /*0096*/ 	.short	0x0000


	//----- nvinfo : EIATTR_COOP_GROUP_MASK_REGIDS
	.align		4
        /*0098*/ 	.byte	0x04, 0x29
        /*009a*/ 	.short	(.L_277 - .L_276)


	//   ....[0]....
.L_276:
        /*009c*/ 	.word	0xffffffff


	//   ....[1]....
        /*00a0*/ 	.word	0xffffffff


	//   ....[2]....
        /*00a4*/ 	.word	0xffffffff


	//   ....[3]....
        /*00a8*/ 	.word	0xffffffff


	//   ....[4]....
        /*00ac*/ 	.word	0xffffffff


	//   ....[5]....
        /*00b0*/ 	.word	0xffffffff


	//   ....[6]....
        /*00b4*/ 	.word	0xffffffff


	//   ....[7]....
        /*00b8*/ 	.word	0xffffffff


	//   ....[8]....
        /*00bc*/ 	.word	0xffffffff


	//   ....[9]....
        /*00c0*/ 	.word	0xffffffff


	//   ....[10]....
        /*00c4*/ 	.word	0xffffffff


	//   ....[11]....
        /*00c8*/ 	.word	0xffffffff


	//   ....[12]....
        /*00cc*/ 	.word	0xffffffff


	//   ....[13]....
        /*00d0*/ 	.word	0xffffffff


	//   ....[14]....
        /*00d4*/ 	.word	0xffffffff


	//----- nvinfo : EIATTR_COOP_GROUP_INSTR_OFFSETS
	.align		4
.L_277:
        /*00d8*/ 	.byte	0x04, 0x28
        /*00da*/ 	.short	(.L_279 - .L_278)


	//   ....[0]....
.L_278:
        /*00dc*/ 	.word	0x00000620


	//   ....[1]....
        /*00e0*/ 	.word	0x000006c0


	//   ....[2]....
        /*00e4*/ 	.word	0x00000730


	//   ....[3]....
        /*00e8*/ 	.word	0x00000750


	//   ....[4]....
        /*00ec*/ 	.word	0x00000770


	//   ....[5]....
        /*00f0*/ 	.word	0x000007f0


	//   ....[6]....
        /*00f4*/ 	.word	0x00000820


	//   ....[7]....
        /*00f8*/ 	.word	0x00000840


	//   ....[8]....
        /*00fc*/ 	.word	0x00000860


	//   ....[9]....
        /*0100*/ 	.word	0x00000880


	//   ....[10]....
        /*0104*/ 	.word	0x00000a00


	//   ....[11]....
        /*0108*/ 	.word	0x00000a80


	//   ....[12]....
        /*010c*/ 	.word	0x00000ae0


	//   ....[13]....
        /*0110*/ 	.word	0x00000b40


	//   ....[14]....
        /*0114*/ 	.word	0x00000ba0


	//----- nvinfo : EIATTR_EXIT_INSTR_OFFSETS
	.align		4
.L_279:
        /*0118*/ 	.byte	0x04, 0x1c
        /*011a*/ 	.short	(.L_281 - .L_280)


	//   ....[0]....
.L_280:
        /*011c*/ 	.word	0x000008b0


	//   ....[1]....
        /*0120*/ 	.word	0x00000980


	//   ....[2]....
        /*0124*/ 	.word	0x000009b0


	//----- nvinfo : EIATTR_MAX_THREADS
	.align		4
.L_281:
        /*0128*/ 	.byte	0x04, 0x05
        /*012a*/ 	.short	(.L_283 - .L_282)
.L_282:
        /*012c*/ 	.word	0x00000080
        /*0130*/ 	.word	0x00000001
        /*0134*/ 	.word	0x00000001


	//----- nvinfo : EIATTR_CRS_STACK_SIZE
	.align		4
.L_283:
        /*0138*/ 	.byte	0x04, 0x1e
        /*013a*/ 	.short	(.L_285 - .L_284)
.L_284:
        /*013c*/ 	.word	0x00000000
.L_285:


//--------------------- .nv.info._ZN2at6native61_GLOBAL__N__a41b8ba8_28_MultiLabelMarginCriterion_cu_26f6785b37multilabel_margin_loss_forward_kernelIffEEvPT_PKS3_PKlS4_iib --------------------------
	.section	.nv.info._ZN2at6native61_GLOBAL__N__a41b8ba8_28_MultiLabelMarginCriterion_cu_26f6785b37multilabel_margin_loss_forward_kernelIffEEvPT_PKS3_PKlS4_iib,"",@"SHT_CUDA_INFO"
	.sectionflags	@""
	.align	4


	//----- nvinfo : EIATTR_CUDA_API_VERSION
	.align		4
        /*0000*/ 	.byte	0x04, 0x37
        /*0002*/ 	.short	(.L_287 - .L_286)
.L_286:
        /*0004*/ 	.word	0x00000082


	//----- nvinfo : EIATTR_SW2861232_WAR
	.align		4
.L_287:
        /*0008*/ 	.byte	0x01, 0x35
	.zero		2


	//----- nvinfo : EIATTR_PARAM_CBANK
	.align		4
        /*000c*/ 	.byte	0x04, 0x0a
        /*000e*/ 	.short	(.L_289 - .L_288)
	.align		4
.L_288:
        /*0010*/ 	.word	index@(.nv.constant0._ZN2at6native61_GLOBAL__N__a41b8ba8_28_MultiLabelMarginCriterion_cu_26f6785b37multilabel_margin_loss_forward_kernelIffEEvPT_PKS3_PKlS4_iib)
        /*0014*/ 	.short	0x0160
        /*0016*/ 	.short	0x0029


	//----- nvinfo : EIATTR_CBANK_PARAM_SIZE
	.align		4
.L_289:
        /*0018*/ 	.byte	0x03, 0x19
        /*001a*/ 	.short	0x0029


	//----- nvinfo : EIATTR_KPARAM_INFO
	.align		4
        /*001c*/ 	.byte	0x04, 0x17
        /*001e*/ 	.short	(.L_291 - .L_290)
.L_290:
        /*0020*/ 	.word	0x00000000
        /*0024*/ 	.short	0x0006
        /*0026*/ 	.short	0x0028
        /*0028*/ 	.byte	0x00, 0xf0, 0x05, 0x00


	//----- nvinfo : EIATTR_KPARAM_INFO
	.align		4
.L_291:
        /*002c*/ 	.byte	0x04, 0x17
        /*002e*/ 	.short	(.L_293 - .L_292)
.L_292:
        /*0030*/ 	.word	0x00000000
        /*0034*/ 	.short	0x0005
        /*0036*/ 	.short	0x0024
        /*0038*/ 	.byte	0x00, 0xf0, 0x11, 0x00


	//----- nvinfo : EIATTR_KPARAM_INFO
	.align		4
.L_293:
        /*003c*/ 	.byte	0x04, 0x17
        /*003e*/ 	.short	(.L_295 - .L_294)
.L_294:
        /*0040*/ 	.word	0x00000000
        /*0044*/ 	.short	0x0004
        /*0046*/ 	.short	0x0020
        /*0048*/ 	.byte	0x00, 0xf0, 0x11, 0x00


	//----- nvinfo : EIATTR_KPARAM_INFO
	.align		4
.L_295:
        /*004c*/ 	.byte	0x04, 0x17
        /*004e*/ 	.short	(.L_297 - .L_296)
.L_296:
        /*0050*/ 	.word	0x00000000
        /*0054*/ 	.short	0x0003
        /*0056*/ 	.short	0x0018
        /*0058*/ 	.byte	0x00, 0xf0, 0x21, 0x00


	//----- nvinfo : EIATTR_KPARAM_INFO
	.align		4
.L_297:
        /*005c*/ 	.byte	0x04, 0x17
        /*005e*/ 	.short	(.L_299 - .L_298)
.L_298:
        /*0060*/ 	.word	0x00000000
        /*0064*/ 	.short	0x0002
        /*0066*/ 	.short	0x0010
        /*0068*/ 	.byte	0x00, 0xf0, 0x21, 0x00


	//----- nvinfo : EIATTR_KPARAM_INFO
	.align		4
.L_299:
        /*006c*/ 	.byte	0x04, 0x17
        /*006e*/ 	.short	(.L_301 - .L_300)
.L_300:
        /*0070*/ 	.word	0x00000000
        /*0074*/ 	.short	0x0001
        /*0076*/ 	.short	0x0008
        /*0078*/ 	.byte	0x00, 0xf0, 0x21, 0x00


	//----- nvinfo : EIATTR_KPARAM_INFO
	.align		4
.L_301:
        /*007c*/ 	.byte	0x04, 0x17
        /*007e*/ 	.short	(.L_303 - .L_302)
.L_302:
        /*0080*/ 	.word	0x00000000
        /*0084*/ 	.short	0x0000
        /*0086*/ 	.short	0x0000
        /*0088*/ 	.byte	0x00, 0xf0, 0x21, 0x00


	//----- nvinfo : EIATTR_MAXREG_COUNT
	.align		4
.L_303:
        /*008c*/ 	.byte	0x03, 0x1b
        /*008e*/ 	.short	0x00ff


	//----- nvinfo : EIATTR_NUM_BARRIERS
	.align		4
        /*0090*/ 	.byte	0x02, 0x4c
        /*0092*/ 	.byte	0x01
	.zero		1


	//----- nvinfo : EIATTR_MERCURY_ISA_VERSION
	.align		4
        /*0094*/ 	.byte	0x03, 0x5f
        /*0096*/ 	.short	0x0000


	//----- nvinfo : EIATTR_COOP_GROUP_MASK_REGIDS
	.align		4
        /*0098*/ 	.byte	0x04, 0x29
        /*009a*/ 	.short	(.L_305 - .L_304)


	//   ....[0]....
.L_304:
        /*009c*/ 	.word	0xffffffff


	//   ....[1]....
        /*00a0*/ 	.word	0xffffffff


	//   ....[2]....
        /*00a4*/ 	.word	0xffffffff


	//   ....[3]....
        /*00a8*/ 	.word	0xffffffff


	//   ....[4]....
        /*00ac*/ 	.word	0xffffffff


	//   ....[5]....
        /*00b0*/ 	.word	0xffffffff


	//   ....[6]....
        /*00b4*/ 	.word	0xffffffff


	//   ....[7]....
        /*00b8*/ 	.word	0xffffffff


	//   ....[8]....
        /*00bc*/ 	.word	0xffffffff


	//   ....[9]....
        /*00c0*/ 	.word	0xffffffff


	//   ....[10]....
        /*00c4*/ 	.word	0xffffffff


	//   ....[11]....
        /*00c8*/ 	.word	0xffffffff


	//   ....[12]....
        /*00cc*/ 	.word	0xffffffff


	//   ....[13]....
        /*00d0*/ 	.word	0xffffffff


	//   ....[14]....
        /*00d4*/ 	.word	0xffffffff


	//----- nvinfo : EIATTR_COOP_GROUP_INSTR_OFFSETS
	.align		4
.L_305:
        /*00d8*/ 	.byte	0x04, 0x28
        /*00da*/ 	.short	(.L_307 - .L_306)


	//   ....[0]....
.L_306:
        /*00dc*/ 	.word	0x000005a0


	//   ....[1]....
        /*00e0*/ 	.word	0x00000640


	//   ....[2]....
        /*00e4*/ 	.word	0x000006b0


	//   ....[3]....
        /*00e8*/ 	.word	0x000006d0


	//   ....[4]....
        /*00ec*/ 	.word	0x000006f0


	//   ....[5]....
        /*00f0*/ 	.word	0x00000770


	//   ....[6]....
        /*00f4*/ 	.word	0x000007a0


	//   ....[7]....
        /*00f8*/ 	.word	0x000007c0


	//   ....[8]....
        /*00fc*/ 	.word	0x000007e0


	//   ....[9]....
        /*0100*/ 	.word	0x00000800


	//   ....[10]....
        /*0104*/ 	.word	0x00000990


	//   ....[11]....
        /*0108*/ 	.word	0x00000a10


	//   ....[12]....
        /*010c*/ 	.word	0x00000a70


	//   ....[13]....
        /*0110*/ 	.word	0x00000ad0


	//   ....[14]....
        /*0114*/ 	.word	0x00000b30


	//----- nvinfo : EIATTR_EXIT_INSTR_OFFSETS
	.align		4
.L_307:
        /*0118*/ 	.byte	0x04, 0x1c
        /*011a*/ 	.short	(.L_309 - .L_308)


	//   ....[0]....
.L_308:
        /*011c*/ 	.word	0x00000830


	//   ....[1]....
        /*0120*/ 	.word	0x00000900


	//   ....[2]....
        /*0124*/ 	.word	0x00000940


	//----- nvinfo : EIATTR_MAX_THREADS
	.align		4
.L_309:
        /*0128*/ 	.byte	0x04, 0x05
        /*012a*/ 	.short	(.L_311 - .L_310)
.L_310:
        /*012c*/ 	.word	0x00000080
        /*0130*/ 	.word	0x00000001
        /*0134*/ 	.word	0x00000001


	//----- nvinfo : EIATTR_CRS_STACK_SIZE
	.align		4
.L_311:
        /*0138*/ 	.byte	0x04, 0x1e
        /*013a*/ 	.short	(.L_313 - .L_312)
.L_312:
        /*013c*/ 	.word	0x00000000
.L_313:


//--------------------- .nv.info._ZN2at6native61_GLOBAL__N__a41b8ba8_28_MultiLabelMarginCriterion_cu_26f6785b37multilabel_margin_loss_forward_kernelIddEEvPT_PKS3_PKlS4_iib --------------------------
	.section	.nv.info._ZN2at6native61_GLOBAL__N__a41b8ba8_28_MultiLabelMarginCriterion_cu_26f6785b37multilabel_margin_loss_forward_kernelIddEEvPT_PKS3_PKlS4_iib,"",@"SHT_CUDA_INFO"
	.sectionflags	@""
	.align	4


	//----- nvinfo : EIATTR_CUDA_API_VERSION
	.align		4
        /*0000*/ 	.byte	0x04, 0x37
        /*0002*/ 	.short	(.L_315 - .L_314)
.L_314:
        /*0004*/ 	.word	0x00000082


	//----- nvinfo : EIATTR_SW2861232_WAR
	.align		4
.L_315:
        /*0008*/ 	.byte	0x01, 0x35
	.zero		2


	//----- nvinfo : EIATTR_PARAM_CBANK
	.align		4
        /*000c*/ 	.byte	0x04, 0x0a
        /*000e*/ 	.short	(.L_317 - .L_316)
	.align		4
.L_316:
        /*0010*/ 	.word	index@(.nv.constant0._ZN2at6native61_GLOBAL__N__a41b8ba8_28_MultiLabelMarginCriterion_cu_26f6785b37multilabel_margin_loss_forward_kernelIddEEvPT_PKS3_PKlS4_iib)
        /*0014*/ 	.short	0x0160
        /*0016*/ 	.short	0x0029


	//----- nvinfo : EIATTR_CBANK_PARAM_SIZE
	.align		4
.L_317:
        /*0018*/ 	.byte	0x03, 0x19
        /*001a*/ 	.short	0x0029


	//----- nvinfo : EIATTR_KPARAM_INFO
	.align		4
        /*001c*/ 	.byte	0x04, 0x17
        /*001e*/ 	.short	(.L_319 - .L_318)
.L_318:
        /*0020*/ 	.word	0x00000000
        /*0024*/ 	.short	0x0006
        /*0026*/ 	.short	0x0028
        /*0028*/ 	.byte	0x00, 0xf0, 0x05, 0x00


	//----- nvinfo : EIATTR_KPARAM_INFO
	.align		4
.L_319:
        /*002c*/ 	.byte	0x04, 0x17
        /*002e*/ 	.short	(.L_321 - .L_320)
.L_320:
        /*0030*/ 	.word	0x00000000
        /*0034*/ 	.short	0x0005
        /*0036*/ 	.short	0x0024
        /*0038*/ 	.byte	0x00, 0xf0, 0x11, 0x00


	//----- nvinfo : EIATTR_KPARAM_INFO
	.align		4
.L_321:
        /*003c*/ 	.byte	0x04, 0x17
        /*003e*/ 	.short	(.L_323 - .L_322)
.L_322:
        /*0040*/ 	.word	0x00000000
        /*0044*/ 	.short	0x0004
        /*0046*/ 	.short	0x0020
        /*0048*/ 	.byte	0x00, 0xf0, 0x11, 0x00


	//----- nvinfo : EIATTR_KPARAM_INFO
	.align		4
.L_323:
        /*004c*/ 	.byte	0x04, 0x17
        /*004e*/ 	.short	(.L_325 - .L_324)
.L_324:
        /*0050*/ 	.word	0x00000000
        /*0054*/ 	.short	0x0003
        /*0056*/ 	.short	0x0018
        /*0058*/ 	.byte	0x00, 0xf0, 0x21, 0x00


	//----- nvinfo : EIATTR_KPARAM_INFO
	.align		4
.L_325:
        /*005c*/ 	.byte	0x04, 0x17
        /*005e*/ 	.short	(.L_327 - .L_326)
.L_326:
        /*0060*/ 	.word	0x00000000
        /*0064*/ 	.short	0x0002
        /*0066*/ 	.short	0x0010
        /*0068*/ 	.byte	0x00, 0xf0, 0x21, 0x00


	//----- nvinfo : EIATTR_KPARAM_INFO
	.align		4
.L_327:
        /*006c*/ 	.byte	0x04, 0x17
        /*006e*/ 	.short	(.L_329 - .L_328)
.L_328:
        /*0070*/ 	.word	0x00000000
        /*0074*/ 	.short	0x0001
        /*0076*/ 	.short	0x0008
        /*0078*/ 	.byte	0x00, 0xf0, 0x21, 0x00


	//----- nvinfo : EIATTR_KPARAM_INFO
	.align		4
.L_329:
        /*007c*/ 	.byte	0x04, 0x17
        /*007e*/ 	.short	(.L_331 - .L_330)
.L_330:
        /*0080*/ 	.word	0x00000000
        /*0084*/ 	.short	0x0000
        /*0086*/ 	.short	0x0000
        /*0088*/ 	.byte	0x00, 0xf0, 0x21, 0x00


	//----- nvinfo : EIATTR_MAXREG_COUNT
	.align		4
.L_331:
        /*008c*/ 	.byte	0x03, 0x1b
        /*008e*/ 	.short	0x00ff


	//----- nvinfo : EIATTR_NUM_BARRIERS
	.align		4
        /*0090*/ 	.byte	0x02, 0x4c
        /*0092*/ 	.byte	0x01
	.zero		1


	//----- nvinfo : EIATTR_MERCURY_ISA_VERSION
	.align		4
        /*0094*/ 	.byte	0x03, 0x5f
        /*0096*/ 	.short	0x0000


	//----- nvinfo : EIATTR_COOP_GROUP_MASK_REGIDS
	.align		4
        /*0098*/ 	.byte	0x04, 0x29
        /*009a*/ 	.short	(.L_333 - .L_332)


	//   ....[0]....
.L_332:
        /*009c*/ 	.word	0xffffffff


	//   ....[1]....
        /*00a0*/ 	.word	0xffffffff


	//   ....[2]....
        /*00a4*/ 	.word	0xffffffff


	//   ....[3]....
        /*00a8*/ 	.word	0xffffffff


	//   ....[4]....
        /*00ac*/ 	.word	0xffffffff


	//   ....[5]....
        /*00b0*/ 	.word	0xffffffff


	//   ....[6]....
        /*00b4*/ 	.word	0xffffffff


	//   ....[7]....
        /*00b8*/ 	.word	0xffffffff


	//   ....[8]....
        /*00bc*/ 	.word	0xffffffff


	//   ....[9]....
        /*00c0*/ 	.word	0xffffffff


	//   ....[10]....
        /*00c4*/ 	.word	0xffffffff


	//   ....[11]....
        /*00c8*/ 	.word	0xffffffff


	//   ....[12]....
        /*00cc*/ 	.word	0xffffffff


	//   ....[13]....
        /*00d0*/ 	.word	0xffffffff


	//   ....[14]....
        /*00d4*/ 	.word	0xffffffff


	//   ....[15]....
        /*00d8*/ 	.word	0xffffffff


	//   ....[16]....
        /*00dc*/ 	.word	0xffffffff


	//   ....[17]....
        /*00e0*/ 	.word	0xffffffff


	//   ....[18]....
        /*00e4*/ 	.word	0xffffffff


	//   ....[19]....
        /*00e8*/ 	.word	0xffffffff


	//   ....[20]....
        /*00ec*/ 	.word	0xffffffff


	//   ....[21]....
        /*00f0*/ 	.word	0xffffffff


	//   ....[22]....
        /*00f4*/ 	.word	0xffffffff


	//   ....[23]....
        /*00f8*/ 	.word	0xffffffff


	//   ....[24]....
        /*00fc*/ 	.word	0xffffffff


	//   ....[25]....
        /*0100*/ 	.word	0xffffffff


	//   ....[26]....
        /*0104*/ 	.word	0xffffffff


	//   ....[27]....
        /*0108*/ 	.word	0xffffffff


	//   ....[28]....
        /*010c*/ 	.word	0xffffffff


	//   ....[29]....
        /*0110*/ 	.word	0xffffffff


	//----- nvinfo : EIATTR_COOP_GROUP_INSTR_OFFSETS
	.align		4
.L_333:
        /*0114*/ 	.byte	0x04, 0x28
        /*0116*/ 	.short	(.L_335 - .L_334)


	//   ....[0]....
.L_334:
        /*0118*/ 	.word	0x00000650


	//   ....[1]....
        /*011c*/ 	.word	0x00000690


	//   ....[2]....
        /*0120*/ 	.word	0x000006f0


	//   ....[3]....
        /*0124*/ 	.word	0x00000700


	//   ....[4]....
        /*0128*/ 	.word	0x00000730


	//   ....[5]....
        /*012c*/ 	.word	0x00000740


	//   ....[6]....
        /*0130*/ 	.word	0x00000780


	//   ....[7]....
        /*0134*/ 	.word	0x000007a0


	//   ....[8]....
        /*0138*/ 	.word	0x000007d0


	//   ....[9]....
        /*013c*/ 	.word	0x000007e0


	//   ....[10]....
        /*0140*/ 	.word	0x00000870


	//   ....[11]....
        /*0144*/ 	.word	0x00000890


	//   ....[12]....
        /*0148*/ 	.word	0x000008b0


	//   ....[13]....
        /*014c*/ 	.word	0x000008c0


	//   ....[14]....
        /*0150*/ 	.word	0x000008e0


	//   ....[15]....
        /*0154*/ 	.word	0x000008f0


	//   ....[16]....
        /*0158*/ 	.word	0x00000910


	//   ....[17]....
        /*015c*/ 	.word	0x00000920


	//   ....[18]....
        /*0160*/ 	.word	0x00000940


	//   ....[19]....
        /*0164*/ 	.word	0x00000950


	//   ....[20]....
        /*0168*/ 	.word	0x00000db0


	//   ....[21]....
        /*016c*/ 	.word	0x00000e30


	//   ....[22]....
        /*0170*/ 	.word	0x00000eb0


	//   ....[23]....
        /*0174*/ 	.word	0x00000f20


	//   ....[24]....
        /*0178*/ 	.word	0x00000fa0


	//   ....[25]....
        /*017c*/ 	.word	0x00001010


	//   ....[26]....
        /*0180*/ 	.word	0x00001090


	//   ....[27]....
        /*0184*/ 	.word	0x00001100


	//   ....[28]....
        /*0188*/ 	.word	0x00001180


	//   ....[29]....
        /*018c*/ 	.word	0x000011f0


	//----- nvinfo : EIATTR_EXIT_INSTR_OFFSETS
	.align		4
.L_335:
        /*0190*/ 	.byte	0x04, 0x1c
        /*0192*/ 	.short	(.L_337 - .L_336)


	//   ....[0]....
.L_336:
        /*0194*/ 	.word	0x00000980


	//   ....[1]....
        /*0198*/ 	.word	0x00000d00


	//   ....[2]....
        /*019c*/ 	.word	0x00000d50


	//----- nvinfo : EIATTR_MAX_THREADS
	.align		4
.L_337:
        /*01a0*/ 	.byte	0x04, 0x05
        /*01a2*/ 	.short	(.L_339 - .L_338)
.L_338:
        /*01a4*/ 	.word	0x00000080
        /*01a8*/ 	.word	0x00000001
        /*01ac*/ 	.word	0x00000001


	//----- nvinfo : EIATTR_CRS_STACK_SIZE
	.align		4
.L_339:
        /*01b0*/ 	.byte	0x04, 0x1e
        /*01b2*/ 	.short	(.L_341 - .L_340)
.L_340:
        /*01b4*/ 	.word	0x00000000
.L_341:


//--------------------- .nv.callgraph             --------------------------
	.section	.nv.callgraph,"",@"SHT_CUDA_CALLGRAPH"
	.align	4
	.sectionentsize	8
	.align		4
        /*0000*/ 	.word	0x00000000
	.align		4
        /*0004*/ 	.word	0xffffffff
	.align		4
        /*0008*/ 	.word	0x00000000
	.align		4
        /*000c*/ 	.word	0xfffffffe
	.align		4
        /*0010*/ 	.word	0x00000000
	.align		4
        /*0014*/ 	.word	0xfffffffd
	.align		4
        /*0018*/ 	.word	0x00000000
	.align		4
        /*001c*/ 	.word	0xfffffffc


//--------------------- .nv.rel.action            --------------------------
	.section	.nv.rel.action,"",@"SHT_CUDA_RELOCINFO"
	.align	8
	.sectionentsize	8
        /*0000*/ 	.byte	0x73, 0x00, 0x00, 0x00, 0x00, 0x00, 0x00, 0x00, 0x00, 0x00, 0x00, 0x11, 0x25, 0x00, 0x05, 0x36


//--------------------- .nv.constant4             --------------------------
	.section	.nv.constant4,"a",@progbits
	.align	8
	.align		8
.nv.constant4:
        /*0000*/ 	.dword	_ZN59_INTERNAL_a41b8ba8_28_MultiLabelMarginCriterion_cu_26f6785b4cuda3std3__45__cpo5beginE
	.align		8
        /*0008*/ 	.dword	_ZN59_INTERNAL_a41b8ba8_28_MultiLabelMarginCriterion_cu_26f6785b4cuda3std3__45__cpo3endE
	.align		8
        /*0010*/ 	.dword	_ZN59_INTERNAL_a41b8ba8_28_MultiLabelMarginCriterion_cu_26f6785b4cuda3std3__45__cpo6cbeginE
	.align		8
        /*0018*/ 	.dword	_ZN59_INTERNAL_a41b8ba8_28_MultiLabelMarginCriterion_cu_26f6785b4cuda3std3__45__cpo4cendE
	.align		8
        /*0020*/ 	.dword	_ZN59_INTERNAL_a41b8ba8_28_MultiLabelMarginCriterion_cu_26f6785b4cuda3std3__45__cpo6rbeginE
	.align		8
        /*0028*/ 	.dword	_ZN59_INTERNAL_a41b8ba8_28_MultiLabelMarginCriterion_cu_26f6785b4cuda3std3__45__cpo4rendE
	.align		8
        /*0030*/ 	.dword	_ZN59_INTERNAL_a41b8ba8_28_MultiLabelMarginCriterion_cu_26f6785b4cuda3std3__45__cpo7crbeginE
	.align		8
        /*0038*/ 	.dword	_ZN59_INTERNAL_a41b8ba8_28_MultiLabelMarginCriterion_cu_26f6785b4cuda3std3__45__cpo5crendE
	.align		8
        /*0040*/ 	.dword	_ZN59_INTERNAL_a41b8ba8_28_MultiLabelMarginCriterion_cu_26f6785b4cuda3std3__461_GLOBAL__N__a41b8ba8_28_MultiLabelMarginCriterion_cu_26f6785b6ignoreE
	.align		8
        /*0048*/ 	.dword	_ZN59_INTERNAL_a41b8ba8_28_MultiLabelMarginCriterion_cu_26f6785b4cuda3std3__419piecewise_constructE
	.align		8
        /*0050*/ 	.dword	_ZN59_INTERNAL_a41b8ba8_28_MultiLabelMarginCriterion_cu_26f6785b4cuda3std3__48in_placeE
	.align		8
        /*0058*/ 	.dword	_ZN59_INTERNAL_a41b8ba8_28_MultiLabelMarginCriterion_cu_26f6785b4cuda3std3__420unreachable_sentinelE
	.align		8
        /*0060*/ 	.dword	_ZN59_INTERNAL_a41b8ba8_28_MultiLabelMarginCriterion_cu_26f6785b4cuda3std6ranges3__45__cpo4swapE
	.align		8
        /*0068*/ 	.dword	_ZN59_INTERNAL_a41b8ba8_28_MultiLabelMarginCriterion_cu_26f6785b4cuda3std6ranges3__45__cpo9iter_moveE
	.align		8
        /*0070*/ 	.dword	_ZN59_INTERNAL_a41b8ba8_28_MultiLabelMarginCriterion_cu_26f6785b4cuda3std6ranges3__45__cpo5beginE
	.align		8
        /*0078*/ 	.dword	_ZN59_INTERNAL_a41b8ba8_28_MultiLabelMarginCriterion_cu_26f6785b4cuda3std6ranges3__45__cpo3endE
	.align		8
        /*0080*/ 	.dword	_ZN59_INTERNAL_a41b8ba8_28_MultiLabelMarginCriterion_cu_26f6785b4cuda3std6ranges3__45__cpo6cbeginE
	.align		8
        /*0088*/ 	.dword	_ZN59_INTERNAL_a41b8ba8_28_MultiLabelMarginCriterion_cu_26f6785b4cuda3std6ranges3__45__cpo4cendE
	.align		8
        /*0090*/ 	.dword	_ZN59_INTERNAL_a41b8ba8_28_MultiLabelMarginCriterion_cu_26f6785b4cuda3std6ranges3__45__cpo7advanceE
	.align		8
        /*0098*/ 	.dword	_ZN59_INTERNAL_a41b8ba8_28_MultiLabelMarginCriterion_cu_26f6785b4cuda3std6ranges3__45__cpo9iter_swapE
	.align		8
        /*00a0*/ 	.dword	_ZN59_INTERNAL_a41b8ba8_28_MultiLabelMarginCriterion_cu_26f6785b4cuda3std6ranges3__45__cpo4nextE
	.align		8
        /*00a8*/ 	.dword	_ZN59_INTERNAL_a41b8ba8_28_MultiLabelMarginCriterion_cu_26f6785b4cuda3std6ranges3__45__cpo4prevE
	.align		8
        /*00b0*/ 	.dword	_ZN59_INTERNAL_a41b8ba8_28_MultiLabelMarginCriterion_cu_26f6785b4cuda3std6ranges3__45__cpo4dataE
	.align		8
        /*00b8*/ 	.dword	_ZN59_INTERNAL_a41b8ba8_28_MultiLabelMarginCriterion_cu_26f6785b4cuda3std6ranges3__45__cpo5cdataE
	.align		8
        /*00c0*/ 	.dword	_ZN59_INTERNAL_a41b8ba8_28_MultiLabelMarginCriterion_cu_26f6785b4cuda3std6ranges3__45__cpo4sizeE
	.align		8
        /*00c8*/ 	.dword	_ZN59_INTERNAL_a41b8ba8_28_MultiLabelMarginCriterion_cu_26f6785b4cuda3std6ranges3__45__cpo5ssizeE
	.align		8
        /*00d0*/ 	.dword	_ZN59_INTERNAL_a41b8ba8_28_MultiLabelMarginCriterion_cu_26f6785b4cuda3std6ranges3__45__cpo8distanceE
	.align		8
        /*00d8*/ 	.dword	_ZN59_INTERNAL_a41b8ba8_28_MultiLabelMarginCriterion_cu_26f6785b6thrust23THRUST_300001_SM_800_NS6system6detail10sequential3seqE


//--------------------- .nv.constant2._ZN2at6native61_GLOBAL__N__a41b8ba8_28_MultiLabelMarginCriterion_cu_26f6785b38multilabel_margin_loss_backward_kernelIN3c108BFloat16EfEEvPT_PKS5_S8_PKlS8_iibb --------------------------
	.section	.nv.constant2._ZN2at6native61_GLOBAL__N__a41b8ba8_28_MultiLabelMarginCriterion_cu_26f6785b38multilabel_margin_loss_backward_kernelIN3c108BFloat16EfEEvPT_PKS5_S8_PKlS8_iibb,"a",@progbits
	.sectionflags	@""
	.align	4
.nv.constant2._ZN2at6native61_GLOBAL__N__a41b8ba8_28_MultiLabelMarginCriterion_cu_26f6785b38multilabel_margin_loss_backward_kernelIN3c108BFloat16EfEEvPT_PKS5_S8_PKlS8_iibb:
        /*0000*/ 	.byte	0x00, 0x00, 0x00, 0xf0, 0xff, 0xff, 0x0f, 0x38


//--------------------- .nv.constant0._ZN2at6native61_GLOBAL__N__a41b8ba8_28_MultiLabelMarginCriterion_cu_26f6785b38multilabel_margin_loss_backward_kernelIN3c108BFloat16EfEEvPT_PKS5_S8_PKlS8_iibb --------------------------
	.section	.nv.constant0._ZN2at6native61_GLOBAL__N__a41b8ba8_28_MultiLabelMarginCriterion_cu_26f6785b38multilabel_margin_loss_backward_kernelIN3c108BFloat16EfEEvPT_PKS5_S8_PKlS8_iibb,"a",@progbits
	.sectionflags	@""
	.align	4
.nv.constant0._ZN2at6native61_GLOBAL__N__a41b8ba8_28_MultiLabelMarginCriterion_cu_26f6785b38multilabel_margin_loss_backward_kernelIN3c108BFloat16EfEEvPT_PKS5_S8_PKlS8_iibb:
	.zero		402


//--------------------- .nv.constant2._ZN2at6native61_GLOBAL__N__a41b8ba8_28_MultiLabelMarginCriterion_cu_26f6785b38multilabel_margin_loss_backward_kernelIN3c104HalfEfEEvPT_PKS5_S8_PKlS8_iibb --------------------------
	.section	.nv.constant2._ZN2at6native61_GLOBAL__N__a41b8ba8_28_MultiLabelMarginCriterion_cu_26f6785b38multilabel_margin_loss_backward_kernelIN3c104HalfEfEEvPT_PKS5_S8_PKlS8_iibb,"a",@progbits
	.sectionflags	@""
	.align	4
.nv.constant2._ZN2at6native61_GLOBAL__N__a41b8ba8_28_MultiLabelMarginCriterion_cu_26f6785b38multilabel_margin_loss_backward_kernelIN3c104HalfEfEEvPT_PKS5_S8_PKlS8_iibb:
        /*0000*/ 	.byte	0x00, 0x00, 0x00, 0xf0, 0xff, 0xff, 0x0f, 0x38


//--------------------- .nv.constant0._ZN2at6native61_GLOBAL__N__a41b8ba8_28_MultiLabelMarginCriterion_cu_26f6785b38multilabel_margin_loss_backward_kernelIN3c104HalfEfEEvPT_PKS5_S8_PKlS8_iibb --------------------------
	.section	.nv.constant0._ZN2at6native61_GLOBAL__N__a41b8ba8_28_MultiLabelMarginCriterion_cu_26f6785b38multilabel_margin_loss_backward_kernelIN3c104HalfEfEEvPT_PKS5_S8_PKlS8_iibb,"a",@progbits
	.sectionflags	@""
	.align	4
.nv.constant0._ZN2at6native61_GLOBAL__N__a41b8ba8_28_MultiLabelMarginCriterion_cu_26f6785b38multilabel_margin_loss_backward_kernelIN3c104HalfEfEEvPT_PKS5_S8_PKlS8_iibb:
	.zero		402


//--------------------- .nv.constant2._ZN2at6native61_GLOBAL__N__a41b8ba8_28_MultiLabelMarginCriterion_cu_26f6785b38multilabel_margin_loss_backward_kernelIffEEvPT_PKS3_S6_PKlS6_iibb --------------------------
	.section	.nv.constant2._ZN2at6native61_GLOBAL__N__a41b8ba8_28_MultiLabelMarginCriterion_cu_26f6785b38multilabel_margin_loss_backward_kernelIffEEvPT_PKS3_S6_PKlS6_iibb,"a",@progbits
	.sectionflags	@""
	.align	4
.nv.constant2._ZN2at6native61_GLOBAL__N__a41b8ba8_28_MultiLabelMarginCriterion_cu_26f6785b38multilabel_margin_loss_backward_kernelIffEEvPT_PKS3_S6_PKlS6_iibb:
        /*0000*/ 	.byte	0x00, 0x00, 0x00, 0xf0, 0xff, 0xff, 0x0f, 0x38


//--------------------- .nv.constant0._ZN2at6native61_GLOBAL__N__a41b8ba8_28_MultiLabelMarginCriterion_cu_26f6785b38multilabel_margin_loss_backward_kernelIffEEvPT_PKS3_S6_PKlS6_iibb --------------------------
	.section	.nv.constant0._ZN2at6native61_GLOBAL__N__a41b8ba8_28_MultiLabelMarginCriterion_cu_26f6785b38multilabel_margin_loss_backward_kernelIffEEvPT_PKS3_S6_PKlS6_iibb,"a",@progbits
	.sectionflags	@""
	.align	4
.nv.constant0._ZN2at6native61_GLOBAL__N__a41b8ba8_28_MultiLabelMarginCriterion_cu_26f6785b38multilabel_margin_loss_backward_kernelIffEEvPT_PKS3_S6_PKlS6_iibb:
	.zero		402


//--------------------- .nv.constant0._ZN2at6native61_GLOBAL__N__a41b8ba8_28_MultiLabelMarginCriterion_cu_26f6785b38multilabel_margin_loss_backward_kernelIddEEvPT_PKS3_S6_PKlS6_iibb --------------------------
	.section	.nv.constant0._ZN2at6native61_GLOBAL__N__a41b8ba8_28_MultiLabelMarginCriterion_cu_26f6785b38multilabel_margin_loss_backward_kernelIddEEvPT_PKS3_S6_PKlS6_iibb,"a",@progbits
	.sectionflags	@""
	.align	4
.nv.constant0._ZN2at6native61_GLOBAL__N__a41b8ba8_28_MultiLabelMarginCriterion_cu_26f6785b38multilabel_margin_loss_backward_kernelIddEEvPT_PKS3_S6_PKlS6_iibb:
	.zero		402


//--------------------- .nv.constant0._ZN2at6native61_GLOBAL__N__a41b8ba8_28_MultiLabelMarginCriterion_cu_26f6785b37multilabel_margin_loss_forward_kernelIN3c108BFloat16EfEEvPT_PKS5_PKlS6_iib --------------------------
	.section	.nv.constant0._ZN2at6native61_GLOBAL__N__a41b8ba8_28_MultiLabelMarginCriterion_cu_26f6785b37multilabel_margin_loss_forward_kernelIN3c108BFloat16EfEEvPT_PKS5_PKlS6_iib,"a",@progbits
	.sectionflags	@""
	.align	4
.nv.constant0._ZN2at6native61_GLOBAL__N__a41b8ba8_28_MultiLabelMarginCriterion_cu_26f6785b37multilabel_margin_loss_forward_kernelIN3c108BFloat16EfEEvPT_PKS5_PKlS6_iib:
	.zero		393


//--------------------- .nv.constant0._ZN2at6native61_GLOBAL__N__a41b8ba8_28_MultiLabelMarginCriterion_cu_26f6785b37multilabel_margin_loss_forward_kernelIN3c104HalfEfEEvPT_PKS5_PKlS6_iib --------------------------
	.section	.nv.constant0._ZN2at6native61_GLOBAL__N__a41b8ba8_28_MultiLabelMarginCriterion_cu_26f6785b37multilabel_margin_loss_forward_kernelIN3c104HalfEfEEvPT_PKS5_PKlS6_iib,"a",@progbits
	.sectionflags	@""
	.align	4
.nv.constant0._ZN2at6native61_GLOBAL__N__a41b8ba8_28_MultiLabelMarginCriterion_cu_26f6785b37multilabel_margin_loss_forward_kernelIN3c104HalfEfEEvPT_PKS5_PKlS6_iib:
	.zero		393


//--------------------- .nv.constant0._ZN2at6native61_GLOBAL__N__a41b8ba8_28_MultiLabelMarginCriterion_cu_26f6785b37multilabel_margin_loss_forward_kernelIffEEvPT_PKS3_PKlS4_iib --------------------------
	.section	.nv.constant0._ZN2at6native61_GLOBAL__N__a41b8ba8_28_MultiLabelMarginCriterion_cu_26f6785b37multilabel_margin_loss_forward_kernelIffEEvPT_PKS3_PKlS4_iib,"a",@progbits
	.sectionflags	@""
	.align	4
.nv.constant0._ZN2at6native61_GLOBAL__N__a41b8ba8_28_MultiLabelMarginCriterion_cu_26f6785b37multilabel_margin_loss_forward_kernelIffEEvPT_PKS3_PKlS4_iib:
	.zero		393


//--------------------- .nv.constant0._ZN2at6native61_GLOBAL__N__a41b8ba8_28_MultiLabelMarginCriterion_cu_26f6785b37multilabel_margin_loss_forward_kernelIddEEvPT_PKS3_PKlS4_iib --------------------------
	.section	.nv.constant0._ZN2at6native61_GLOBAL__N__a41b8ba8_28_MultiLabelMarginCriterion_cu_26f6785b37multilabel_margin_loss_forward_kernelIddEEvPT_PKS3_PKlS4_iib,"a",@progbits
	.sectionflags	@""
	.align	4
.nv.constant0._ZN2at6native61_GLOBAL__N__a41b8ba8_28_MultiLabelMarginCriterion_cu_26f6785b37multilabel_margin_loss_forward_kernelIddEEvPT_PKS3_PKlS4_iib:
	.zero		393


//--------------------- .text._ZN2at6native61_GLOBAL__N__a41b8ba8_28_MultiLabelMarginCriterion_cu_26f6785b38multilabel_margin_loss_backward_kernelIN3c108BFloat16EfEEvPT_PKS5_S8_PKlS8_iibb --------------------------
	.section	.text._ZN2at6native61_GLOBAL__N__a41b8ba8_28_MultiLabelMarginCriterion_cu_26f6785b38multilabel_margin_loss_backward_kernelIN3c108BFloat16EfEEvPT_PKS5_S8_PKlS8_iibb,"ax",@progbits
	.sectioninfo	@"SHI_REGISTERS=23"
	.align	128
.text._ZN2at6native61_GLOBAL__N__a41b8ba8_28_MultiLabelMarginCriterion_cu_26f6785b38multilabel_margin_loss_backward_kernelIN3c108BFloat16EfEEvPT_PKS5_S8_PKlS8_iibb:
        .type           _ZN2at6native61_GLOBAL__N__a41b8ba8_28_MultiLabelMarginCriterion_cu_26f6785b38multilabel_margin_loss_backward_kernelIN3c108BFloat16EfEEvPT_PKS5_S8_PKlS8_iibb,@function
        .size           _ZN2at6native61_GLOBAL__N__a41b8ba8_28_MultiLabelMarginCriterion_cu_26f6785b38multilabel_margin_loss_backward_kernelIN3c108BFloat16EfEEvPT_PKS5_S8_PKlS8_iibb,(.L_x_195 - _ZN2at6native61_GLOBAL__N__a41b8ba8_28_MultiLabelMarginCriterion_cu_26f6785b38multilabel_margin_loss_backward_kernelIN3c108BFloat16EfEEvPT_PKS5_S8_PKlS8_iibb)
        .other          _ZN2at6native61_GLOBAL__N__a41b8ba8_28_MultiLabelMarginCriterion_cu_26f6785b38multilabel_margin_loss_backward_kernelIN3c108BFloat16EfEEvPT_PKS5_S8_PKlS8_iibb,@"STO_CUDA_ENTRY STV_DEFAULT"
_ZN2at6native61_GLOBAL__N__a41b8ba8_28_MultiLabelMarginCriterion_cu_26f6785b38multilabel_margin_loss_backward_kernelIN3c108BFloat16EfEEvPT_PKS5_S8_PKlS8_iibb:
[----:B------:R-:W-:Y:S02]  /*0000*/  IMAD.MOV.U32 R1, RZ, RZ, c[0x0][0x28] ;  /* 0x00000a00ff017624 */ /* 0x000fe400078e00ff */
[----:B------:R-:W-:Y:S02]  /*0010*/  ULDC.S8 UR4, c[0x0][0x191] ;  /* 0x0000644000047ab9 */ /* 0x000fe40000000200 */
[----:B------:R-:W-:Y:S02]  /*0020*/  ULDC.S8 UR5, c[0x0][0x190] ;  /* 0x0000640000057ab9 */ /* 0x000fe40000000200 */
[----:B------:R-:W-:-:S03]  /*0030*/  UISETP.NE.AND UP0, UPT, UR4, URZ, UPT ;  /* 0x0000003f0400728c */ /* 0x000fc6000bf05270 */
[----:B------:R-:W-:Y:S02]  /*0040*/  UMOV UR4, UR5 ;  /* 0x0000000500047c82 */ /* 0x000fe40008000000 */
[----:B------:R-:W-:-:S03]  /*0050*/  UISETP.NE.AND UP0, UPT, UR4, URZ, UP0 ;  /* 0x0000003f0400728c */ /* 0x000fc60008705270 */
[----:B------:R-:W-:Y:S02]  /*0060*/  ULDC.64 UR4, c[0x0][0x188] ;  /* 0x0000620000047ab9 */ /* 0x000fe40000000a00 */
[----:B------:R-:W-:-:S04]  /*0070*/  USEL UR4, UR4, 0x1, UP0 ;  /* 0x0000000104047887 */ /* 0x000fc80008000000 */
[----:B------:R-:W-:-:S09]  /*0080*/  UIMAD UR4, UR4, UR5, URZ ;  /* 0x00000005040472a4 */ /* 0x000fd2000f8e023f */
[----:B------:R-:W0:Y:S02]  /*0090*/  I2F R0, UR4 ;  /* 0x0000000400007d06 */ /* 0x000e240008201400 */
[----:B0-----:R-:W-:Y:S02]  /*00a0*/  FMUL.FTZ R6, R0, 1 ;  /* 0x3f80000000067820 */ /* 0x001fe40000410000 */
[----:B------:R-:W0:Y:S04]  /*00b0*/  S2R R0, SR_CTAID.X ;  /* 0x0000000000007919 */ /* 0x000e280000002500 */
[----:B------:R-:W1:Y:S08]  /*00c0*/  F2F.F64.F32 R6, R6 ;  /* 0x0000000600067310 */ /* 0x000e700000201800 */
[----:B-1----:R-:W1:Y:S01]  /*00d0*/  MUFU.RCP64H R3, R7 ;  /* 0x0000000700037308 */ /* 0x002e620000001800 */
[----:B------:R-:W-:-:S04]  /*00e0*/  IADD3 R2, R7, 0x300402, RZ ;  /* 0x0030040207027810 */ /* 0x000fc80007ffe0ff */
[----:B------:R-:W-:Y:S02]  /*00f0*/  FSETP.GEU.AND P0, PT, |R2|, 5.8789094863358348022e-39, PT ;  /* 0x004004020200780b */ /* 0x000fe40003f0e200 */
[----:B-1----:R-:W1:-:S06]  /*0100*/  DFMA R4, -R6, R2, 1 ;  /* 0x3ff000000604742b */ /* 0x002e4c0000000102 */
[----:B-1----:R-:W1:-:S06]  /*0110*/  DFMA R4, R4, R4, R4 ;  /* 0x000000040404722b */ /* 0x002e4c0000000004 */
[----:B-1----:R0:W1:Y:S02]  /*0120*/  DFMA R4, R2, R4, R2 ;  /* 0x000000040204722b */ /* 0x0020640000000002 */
[----:B0-----:R-:W-:-:S04]  /*0130*/  IMAD R2, R0, c[0x0][0x18c], RZ ;  /* 0x0000630000027a24 */ /* 0x001fc800078e02ff */
[----:B-1----:R-:W0:Y:S01]  /*0140*/  DFMA R8, -R6, R4, 1 ;  /* 0x3ff000000608742b */ /* 0x002e220000000104 */
[----:B------:R-:W-:-:S05]  /*0150*/  SHF.R.S32.HI R3, RZ, 0x1f, R2 ;  /* 0x0000001fff037819 */ /* 0x000fca0000011402 */
[----:B0-----:R0:W1:Y:S01]  /*0160*/  DFMA R4, R4, R8, R4 ;  /* 0x000000080404722b */ /* 0x0010620000000004 */
[----:B------:R-:W-:Y:S05]  /*0170*/  @P0 BRA `(.L_x_0) ;  /* 0x0000006000000947 */ /* 0x000fea0003800000 */
[----:B-1----:R-:W-:-:S04]  /*0180*/  LOP3.LUT R4, R7, 0x7fffffff, RZ, 0xc0, !PT ;  /* 0x7fffffff07047812 */ /* 0x002fc800078ec0ff */
[----:B------:R-:W-:Y:S02]  /*0190*/  IADD3 R10, R4, -0x100000, RZ ;  /* 0xfff00000040a7810 */ /* 0x000fe40007ffe0ff */
[----:B------:R-:W-:Y:S02]  /*01a0*/  MOV R4, 0x1c0 ;  /* 0x000001c000047802 */ /* 0x000fe40000000f00 */
[----:B0-----:R-:W-:Y:S05]  /*01b0*/  CALL.REL.NOINC `($__internal_0_$__cuda_sm20_dblrcp_rn_slowpath_v3) ;  /* 0x00000d3000007944 */ /* 0x001fea0003c00000 */
[----:B01----:R-:W-:Y:S02]  /*01c0*/  IMAD.MOV.U32 R4, RZ, RZ, R8 ;  /* 0x000000ffff047224 */ /* 0x003fe400078e0008 */
[----:B------:R-:W-:-:S03]  /*01d0*/  IMAD.MOV.U32 R5, RZ, RZ, R9 ;  /* 0x000000ffff057224 */ /* 0x000fc600078e0009 */
.L_x_0:
[----:B0-----:R-:W0:Y:S01]  /*01e0*/  S2R R9, SR_TID.X ;  /* 0x0000000000097919 */ /* 0x001e220000002100 */
[----:B-1----:R1:W2:Y:S01]  /*01f0*/  F2F.F32.F64 R6, R4 ;  /* 0x0000000400067310 */ /* 0x0022a20000301000 */
[----:B------:R-:W-:Y:S01]  /*0200*/  ULDC.64 UR6, c[0x0][0x118] ;  /* 0x0000460000067ab9 */ /* 0x000fe20000000a00 */
[----:B------:R-:W-:Y:S01]  /*0210*/  BSSY B0, `(.L_x_1) ;  /* 0x000000d000007945 */ /* 0x000fe20003800000 */
[----:B------:R1:W3:Y:S01]  /*0220*/  DSETP.GEU.AND P0, PT, |R4|, c[0x2][0x0], PT ;  /* 0x008000000400762a */ /* 0x0002e20003f0e200 */
[----:B0-----:R-:W-:-:S13]  /*0230*/  ISETP.GE.AND P1, PT, R9, c[0x0][0x18c], PT ;  /* 0x0000630009007a0c */ /* 0x001fda0003f26270 */
[----:B------:R-:W-:Y:S05]  /*0240*/  @P1 BRA `(.L_x_2) ;  /* 0x0000009000001947 */ /* 0x000fea0003800000 */
[----:B-123--:R-:W-:-:S05]  /*0250*/  IMAD.MOV.U32 R7, RZ, RZ, R9 ;  /* 0x000000ffff077224 */ /* 0x00efca00078e0009 */
.L_x_3:
[----:B------:R-:W-:-:S04]  /*0260*/  IADD3 R5, P1, R2, R7, RZ ;  /* 0x0000000702057210 */ /* 0x000fc80007f3e0ff */
[----:B------:R-:W-:Y:S02]  /*0270*/  LEA.HI.X.SX32 R8, R7, R3, 0x1, P1 ;  /* 0x0000000307087211 */ /* 0x000fe400008f0eff */
[----:B------:R-:W-:Y:S02]  /*0280*/  LEA R4, P1, R5, c[0x0][0x160], 0x1 ;  /* 0x0000580005047a11 */ /* 0x000fe400078208ff */
[----:B------:R-:W-:Y:S02]  /*0290*/  IADD3 R7, R7, c[0x0][0x0], RZ ;  /* 0x0000000007077a10 */ /* 0x000fe40007ffe0ff */
[----:B------:R-:W-:Y:S02]  /*02a0*/  LEA.HI.X R5, R5, c[0x0][0x164], R8, 0x1, P1 ;  /* 0x0000590005057a11 */ /* 0x000fe400008f0c08 */
[----:B------:R-:W-:-:S03]  /*02b0*/  ISETP.GE.AND P1, PT, R7, c[0x0][0x18c], PT ;  /* 0x0000630007007a0c */ /* 0x000fc60003f26270 */
[----:B------:R0:W-:Y:S10]  /*02c0*/  STG.E.U16 [R4.64], RZ ;  /* 0x000000ff04007986 */ /* 0x0001f4000c101506 */
[----:B0-----:R-:W-:Y:S05]  /*02d0*/  @!P1 BRA `(.L_x_3) ;  /* 0xffffff8000009947 */ /* 0x001fea000383ffff */
.L_x_2:
[----:B-123--:R-:W-:Y:S05]  /*02e0*/  BSYNC B0 ;  /* 0x0000000000007941 */ /* 0x00efea0003800000 */
.L_x_1:
[----:B------:R-:W-:Y:S01]  /*02f0*/  IMAD.MOV.U32 R4, RZ, RZ, c[0x0][0x18c] ;  /* 0x00006300ff047624 */ /* 0x000fe200078e00ff */
[----:B------:R-:W-:Y:S01]  /*0300*/  BAR.SYNC.DEFER_BLOCKING 0x0 ;  /* 0x0000000000007b1d */ /* 0x000fe20000010000 */
[----:B------:R-:W-:-:S03]  /*0310*/  @!P0 FMUL R6, R6, 1.175494350822287508e-38 ;  /* 0x0080000006068820 */ /* 0x000fc60000400000 */
[----:B------:R-:W-:Y:S02]  /*0320*/  ISETP.GE.AND P1, PT, R4, 0x1, PT ;  /* 0x000000010400780c */ /* 0x000fe40003f26270 */
[----:B------:R-:W-:-:S11]  /*0330*/  F2FP.BF16.PACK_AB R7, RZ, R6 ;  /* 0x00000006ff07723e */ /* 0x000fd600000010ff */
[----:B------:R-:W-:Y:S05]  /*0340*/  @!P1 BRA `(.L_x_4) ;  /* 0x0000079000009947 */ /* 0x000fea0003800000 */
[----:B------:R-:W-:Y:S01]  /*0350*/  SHF.R.S32.HI R4, RZ, 0x1f, R9 ;  /* 0x0000001fff047819 */ /* 0x000fe20000011409 */
[----:B------:R-:W-:Y:S01]  /*0360*/  BSSY B0, `(.L_x_4) ;  /* 0x0000077000007945 */ /* 0x000fe20003800000 */
[----:B------:R-:W-:Y:S02]  /*0370*/  PRMT R7, RZ, 0x5410, R7 ;  /* 0x00005410ff077816 */ /* 0x000fe40000000007 */
[----:B------:R-:W-:Y:S01]  /*0380*/  LEA.HI R5, R4, R9, RZ, 0x5 ;  /* 0x0000000904057211 */ /* 0x000fe200078f28ff */
[----:B------:R-:W-:-:S03]  /*0390*/  IMAD.MOV.U32 R4, RZ, RZ, RZ ;  /* 0x000000ffff047224 */ /* 0x000fc600078e00ff */
[----:B------:R-:W-:Y:S02]  /*03a0*/  LOP3.LUT R6, R5, 0xffffffe0, RZ, 0xc0, !PT ;  /* 0xffffffe005067812 */ /* 0x000fe400078ec0ff */
[----:B------:R-:W-:-:S03]  /*03b0*/  SHF.R.S32.HI R5, RZ, 0x5, R5 ;  /* 0x00000005ff057819 */ /* 0x000fc60000011405 */
[----:B------:R-:W-:Y:S02]  /*03c0*/  IMAD.IADD R6, R9, 0x1, -R6 ;  /* 0x0000000109067824 */ /* 0x000fe400078e0a06 */
.L_x_17:
[----:B------:R-:W-:-:S04]  /*03d0*/  IADD3 R9, P0, R2, R4, RZ ;  /* 0x0000000402097210 */ /* 0x000fc80007f1e0ff */
[----:B------:R-:W-:Y:S02]  /*03e0*/  LEA.HI.X.SX32 R10, R4, R3, 0x1, P0 ;  /* 0x00000003040a7211 */ /* 0x000fe400000f0eff */
[----:B------:R-:W-:-:S04]  /*03f0*/  LEA R8, P0, R9, c[0x0][0x178], 0x3 ;  /* 0x00005e0009087a11 */ /* 0x000fc800078018ff */
[----:B------:R-:W-:-:S05]  /*0400*/  LEA.HI.X R9, R9, c[0x0][0x17c], R10, 0x3, P0 ;  /* 0x00005f0009097a11 */ /* 0x000fca00000f1c0a */
[----:B------:R-:W2:Y:S02]  /*0410*/  LDG.E R8, [R8.64] ;  /* 0x0000000608087981 */ /* 0x000ea4000c1e1900 */
[----:B--2---:R-:W-:-:S13]  /*0420*/  ISETP.GE.AND P0, PT, R8, RZ, PT ;  /* 0x000000ff0800720c */ /* 0x004fda0003f06270 */
[----:B------:R-:W-:Y:S05]  /*0430*/  @!P0 BRA `(.L_x_5) ;  /* 0x0000069000008947 */ /* 0x000fea0003800000 */
[----:B------:R-:W0:Y:S01]  /*0440*/  S2R R9, SR_TID.X ;  /* 0x0000000000097919 */ /* 0x000e220000002100 */
[----:B------:R-:W-:Y:S01]  /*0450*/  IADD3 R10, P0, R2, R8, RZ ;  /* 0x00000008020a7210 */ /* 0x000fe20007f1e0ff */
[----:B------:R-:W-:-:S03]  /*0460*/  IMAD.MOV.U32 R12, RZ, RZ, RZ ;  /* 0x000000ffff0c7224 */ /* 0x000fc600078e00ff */
[----:B------:R-:W-:-:S04]  /*0470*/  LEA.HI.X.SX32 R11, R8, R3, 0x1, P0 ;  /* 0x00000003080b7211 */ /* 0x000fc800000f0eff */
[C---:B------:R-:W-:Y:S01]  /*0480*/  SHF.L.U64.HI R8, R10.reuse, 0x1, R11 ;  /* 0x000000010a087819 */ /* 0x040fe2000001020b */
[----:B------:R-:W-:Y:S01]  /*0490*/  IMAD.SHL.U32 R10, R10, 0x2, RZ ;  /* 0x000000020a0a7824 */ /* 0x000fe200078e00ff */
[----:B0-----:R-:W-:-:S13]  /*04a0*/  ISETP.GE.AND P1, PT, R9, c[0x0][0x18c], PT ;  /* 0x0000630009007a0c */ /* 0x001fda0003f26270 */
[----:B------:R-:W-:Y:S05]  /*04b0*/  @P1 BRA `(.L_x_6) ;  /* 0x000002a000001947 */ /* 0x000fea0003800000 */
[----:B------:R-:W-:-:S04]  /*04c0*/  IADD3 R14, P0, R10, c[0x0][0x170], RZ ;  /* 0x00005c000a0e7a10 */ /* 0x000fc80007f1e0ff */
[----:B------:R-:W-:-:S05]  /*04d0*/  IADD3.X R15, R8, c[0x0][0x174], RZ, P0, !PT ;  /* 0x00005d00080f7a10 */ /* 0x000fca00007fe4ff */
[----:B------:R-:W2:Y:S01]  /*04e0*/  LDG.E.U16 R14, [R14.64] ;  /* 0x000000060e0e7981 */ /* 0x000ea2000c1e1500 */
[----:B------:R-:W-:Y:S02]  /*04f0*/  IMAD.MOV.U32 R12, RZ, RZ, RZ ;  /* 0x000000ffff0c7224 */ /* 0x000fe400078e00ff */
[----:B------:R-:W-:Y:S01]  /*0500*/  IMAD.MOV.U32 R11, RZ, RZ, R9 ;  /* 0x000000ffff0b7224 */ /* 0x000fe200078e0009 */
[----:B--2---:R-:W-:-:S05]  /*0510*/  PRMT R14, RZ, 0x5410, R14 ;  /* 0x00005410ff0e7816 */ /* 0x004fca000000000e */
[----:B------:R-:W-:-:S05]  /*0520*/  FADD.FTZ R13, -R14, 1 ;  /* 0x3f8000000e0d7421 */ /* 0x000fca0000010100 */
[----:B------:R-:W-:-:S04]  /*0530*/  F2FP.BF16.PACK_AB R13, RZ, R13 ;  /* 0x0000000dff0d723e */ /* 0x000fc800000010ff */
[----:B------:R-:W-:Y:S02]  /*0540*/  PRMT R13, RZ, 0x5410, R13 ;  /* 0x00005410ff0d7816 */ /* 0x000fe4000000000d */
.L_x_9:
[----:B0-----:R-:W-:-:S04]  /*0550*/  IADD3 R14, P0, R2, R11, RZ ;  /* 0x0000000b020e7210 */ /* 0x001fc80007f1e0ff */
[----:B------:R-:W-:Y:S01]  /*0560*/  LEA.HI.X.SX32 R15, R11, R3, 0x1, P0 ;  /* 0x000000030b0f7211 */ /* 0x000fe200000f0eff */
[----:B------:R-:W-:-:S03]  /*0570*/  IMAD.SHL.U32 R18, R14, 0x2, RZ ;  /* 0x000000020e127824 */ /* 0x000fc600078e00ff */
[----:B------:R-:W-:Y:S02]  /*0580*/  SHF.L.U64.HI R17, R14, 0x1, R15 ;  /* 0x000000010e117819 */ /* 0x000fe4000001020f */
[----:B------:R-:W-:-:S04]  /*0590*/  IADD3 R14, P0, R18, c[0x0][0x180], RZ ;  /* 0x00006000120e7a10 */ /* 0x000fc80007f1e0ff */
[----:B------:R-:W-:-:S05]  /*05a0*/  IADD3.X R15, R17, c[0x0][0x184], RZ, P0, !PT ;  /* 0x00006100110f7a10 */ /* 0x000fca00007fe4ff */
[----:B------:R-:W2:Y:S01]  /*05b0*/  LDG.E.U16 R14, [R14.64] ;  /* 0x000000060e0e7981 */ /* 0x000ea2000c1e1500 */
[----:B------:R-:W-:Y:S01]  /*05c0*/  IADD3 R11, R11, c[0x0][0x0], RZ ;  /* 0x000000000b0b7a10 */ /* 0x000fe20007ffe0ff */
[----:B------:R-:W-:Y:S03]  /*05d0*/  BSSY B1, `(.L_x_7) ;  /* 0x0000017000017945 */ /* 0x000fe60003800000 */
[----:B------:R-:W-:Y:S02]  /*05e0*/  ISETP.GE.AND P0, PT, R11, c[0x0][0x18c], PT ;  /* 0x000063000b007a0c */ /* 0x000fe40003f06270 */
[----:B--2---:R-:W-:-:S04]  /*05f0*/  PRMT R14, RZ, 0x5410, R14 ;  /* 0x00005410ff0e7816 */ /* 0x004fc8000000000e */
[----:B------:R-:W0:Y:S02]  /*0600*/  F2I.FTZ.TRUNC.NTZ R16, R14 ;  /* 0x0000000e00107305 */ /* 0x000e24000021f100 */
[----:B0-----:R-:W-:-:S13]  /*0610*/  ISETP.NE.AND P1, PT, R16, RZ, PT ;  /* 0x000000ff1000720c */ /* 0x001fda0003f25270 */
[----:B------:R-:W-:Y:S05]  /*0620*/  @P1 BRA `(.L_x_8) ;  /* 0x0000011000001947 */ /* 0x000fea0003800000 */
[----:B------:R-:W-:-:S04]  /*0630*/  IADD3 R14, P1, R18, c[0x0][0x170], RZ ;  /* 0x00005c00120e7a10 */ /* 0x000fc80007f3e0ff */
[----:B------:R-:W-:-:S05]  /*0640*/  IADD3.X R15, R17, c[0x0][0x174], RZ, P1, !PT ;  /* 0x00005d00110f7a10 */ /* 0x000fca0000ffe4ff */
[----:B------:R-:W2:Y:S02]  /*0650*/  LDG.E.U16 R14, [R14.64] ;  /* 0x000000060e0e7981 */ /* 0x000ea4000c1e1500 */
[----:B--2---:R-:W-:-:S05]  /*0660*/  PRMT R14, RZ, 0x5410, R14 ;  /* 0x00005410ff0e7816 */ /* 0x004fca000000000e */
[----:B------:R-:W-:-:S05]  /*0670*/  FADD.FTZ R16, R13, R14 ;  /* 0x0000000e0d107221 */ /* 0x000fca0000010000 */
[----:B------:R-:W-:-:S04]  /*0680*/  F2FP.BF16.PACK_AB R16, RZ, R16 ;  /* 0x00000010ff10723e */ /* 0x000fc800000010ff */
[----:B------:R-:W-:-:S04]  /*0690*/  PRMT R16, RZ, 0x5410, R16 ;  /* 0x00005410ff107816 */ /* 0x000fc80000000010 */
[----:B------:R-:W-:-:S13]  /*06a0*/  FSETP.GT.FTZ.AND P1, PT, R16, RZ, PT ;  /* 0x000000ff1000720b */ /* 0x000fda0003f34000 */
[----:B------:R-:W-:Y:S05]  /*06b0*/  @!P1 BRA `(.L_x_8) ;  /* 0x0000008000009947 */ /* 0x000fea0003800000 */
[----:B------:R-:W-:-:S04]  /*06c0*/  IADD3 R14, P1, R18, c[0x0][0x160], RZ ;  /* 0x00005800120e7a10 */ /* 0x000fc80007f3e0ff */
[----:B------:R-:W-:-:S05]  /*06d0*/  IADD3.X R15, R17, c[0x0][0x164], RZ, P1, !PT ;  /* 0x00005900110f7a10 */ /* 0x000fca0000ffe4ff */
[----:B------:R-:W2:Y:S01]  /*06e0*/  LDG.E.U16 R16, [R14.64] ;  /* 0x000000060e107981 */ /* 0x000ea2000c1e1500 */
[----:B------:R-:W-:Y:S01]  /*06f0*/  FADD.FTZ R12, -R7, R12 ;  /* 0x0000000c070c7221 */ /* 0x000fe20000010100 */
[----:B--2---:R-:W-:-:S05]  /*0700*/  PRMT R16, RZ, 0x5410, R16 ;  /* 0x00005410ff107816 */ /* 0x004fca0000000010 */
[----:B------:R-:W-:-:S05]  /*0710*/  FADD.FTZ R16, R7, R16 ;  /* 0x0000001007107221 */ /* 0x000fca0000010000 */
[----:B------:R-:W-:-:S05]  /*0720*/  F2FP.BF16.PACK_AB R16, RZ, R16 ;  /* 0x00000010ff10723e */ /* 0x000fca00000010ff */
[----:B------:R0:W-:Y:S02]  /*0730*/  STG.E.U16 [R14.64], R16 ;  /* 0x000000100e007986 */ /* 0x0001e4000c101506 */
.L_x_8:
[----:B------:R-:W-:Y:S05]  /*0740*/  BSYNC B1 ;  /* 0x0000000000017941 */ /* 0x000fea0003800000 */
.L_x_7:
[----:B------:R-:W-:Y:S05]  /*0750*/  @!P0 BRA `(.L_x_9) ;  /* 0xfffffdf000008947 */ /* 0x000fea000383ffff */
.L_x_6:
[----:B------:R-:W-:Y:S01]  /*0760*/  WARPSYNC 0xffffffff ;  /* 0xffffffff00007948 */ /* 0x000fe20003800000 */
[----:B------:R-:W-:Y:S06]  /*0770*/  BAR.SYNC.DEFER_BLOCKING 0x0 ;  /* 0x0000000000007b1d */ /* 0x000fec0000010000 */
[----:B------:R-:W-:Y:S05]  /*0780*/  BRA.DIV ~URZ, `(.L_x_10) ;  /* 0x000004e27f007947 */ /* 0x000fea000b800000 */
[----:B------:R1:W2:Y:S02]  /*0790*/  SHFL.DOWN PT, R11, R12, 0x10, 0x1f ;  /* 0x0a001f000c0b7f89 */ /* 0x0002a400000e0000 */
.L_x_19:
[----:B--2---:R-:W-:Y:S01]  /*07a0*/  FADD.FTZ R11, R11, R12 ;  /* 0x0000000c0b0b7221 */ /* 0x004fe20000010000 */
[----:B------:R-:W-:Y:S01]  /*07b0*/  BAR.SYNC.DEFER_BLOCKING 0x0 ;  /* 0x0000000000007b1d */ /* 0x000fe20000010000 */
[----:B------:R-:W-:Y:S01]  /*07c0*/  ISETP.NE.AND P0, PT, R6, RZ, PT ;  /* 0x000000ff0600720c */ /* 0x000fe20003f05270 */
[----:B0-----:R-:W-:-:S04]  /*07d0*/  IMAD.MOV.U32 R16, RZ, RZ, RZ ;  /* 0x000000ffff107224 */ /* 0x001fc800078e00ff */
[----:B-1----:R-:W0:Y:S01]  /*07e0*/  SHFL.DOWN PT, R12, R11, 0x8, 0x1f ;  /* 0x09001f000b0c7f89 */ /* 0x002e2200000e0000 */
[----:B------:R-:W-:Y:S01]  /*07f0*/  ULDC UR4, c[0x0][0x0] ;  /* 0x0000000000047ab9 */ /* 0x000fe20000000800 */
[----:B------:R-:W-:Y:S01]  /*0800*/  BSSY B1, `(.L_x_11) ;  /* 0x000001c000017945 */ /* 0x000fe20003800000 */
[----:B------:R-:W-:-:S06]  /*0810*/  USHF.R.U32.HI UR4, URZ, 0x5, UR4 ;  /* 0x000000053f047899 */ /* 0x000fcc0008011604 */
[----:B------:R-:W-:Y:S01]  /*0820*/  ISETP.GE.AND P1, PT, R9, UR4, PT ;  /* 0x0000000409007c0c */ /* 0x000fe2000bf26270 */
[----:B0-----:R-:W-:Y:S01]  /*0830*/  FADD.FTZ R12, R11, R12 ;  /* 0x0000000c0b0c7221 */ /* 0x001fe20000010000 */
[----:B------:R-:W-:-:S04]  /*0840*/  IADD3 R11, R9, 0x1f, RZ ;  /* 0x0000001f090b7810 */ /* 0x000fc80007ffe0ff */
[----:B------:R-:W0:Y:S02]  /*0850*/  SHFL.DOWN PT, R13, R12, 0x4, 0x1f ;  /* 0x08801f000c0d7f89 */ /* 0x000e2400000e0000 */
[----:B0-----:R-:W-:-:S05]  /*0860*/  FADD.FTZ R13, R12, R13 ;  /* 0x0000000d0c0d7221 */ /* 0x001fca0000010000 */
[----:B------:R-:W0:Y:S02]  /*0870*/  SHFL.DOWN PT, R14, R13, 0x2, 0x1f ;  /* 0x08401f000d0e7f89 */ /* 0x000e2400000e0000 */
[----:B0-----:R-:W-:-:S05]  /*0880*/  FADD.FTZ R14, R13, R14 ;  /* 0x0000000e0d0e7221 */ /* 0x001fca0000010000 */
[----:B------:R-:W0:Y:S02]  /*0890*/  SHFL.DOWN PT, R15, R14, 0x1, 0x1f ;  /* 0x08201f000e0f7f89 */ /* 0x000e2400000e0000 */
[----:B0-----:R-:W-:-:S05]  /*08a0*/  FADD.FTZ R18, R14, R15 ;  /* 0x0000000f0e127221 */ /* 0x001fca0000010000 */
[----:B------:R0:W-:Y:S04]  /*08b0*/  @!P0 STS [R5.X4], R18 ;  /* 0x0000001205008388 */ /* 0x0001e80000004800 */
[----:B------:R-:W-:Y:S01]  /*08c0*/  BAR.SYNC.DEFER_BLOCKING 0x0 ;  /* 0x0000000000007b1d */ /* 0x000fe20000010000 */
[----:B------:R-:W-:-:S05]  /*08d0*/  ISETP.GT.U32.AND P0, PT, R11, 0x3e, PT ;  /* 0x0000003e0b00780c */ /* 0x000fca0003f04070 */
[----:B------:R0:W1:Y:S08]  /*08e0*/  @!P1 LDS R16, [R6.X4] ;  /* 0x0000000006109984 */ /* 0x0000700000004800 */
[----:B------:R-:W-:Y:S05]  /*08f0*/  @P0 BRA `(.L_x_12) ;  /* 0x000000c000000947 */ /* 0x000fea0003800000 */
[----:B------:R-:W-:Y:S05]  /*0900*/  BRA.DIV ~URZ, `(.L_x_13) ;  /* 0x000003c27f007947 */ /* 0x000fea000b800000 */
[----:B-1----:R1:W2:Y:S02]  /*0910*/  SHFL.DOWN PT, R11, R16, 0x10, 0x1f ;  /* 0x0a001f00100b7f89 */ /* 0x0022a400000e0000 */
.L_x_20:
[----:B--2---:R-:W-:Y:S01]  /*0920*/  FADD.FTZ R20, R16, R11 ;  /* 0x0000000b10147221 */ /* 0x004fe20000010000 */
[----:B------:R-:W-:Y:S05]  /*0930*/  BRA.DIV ~URZ, `(.L_x_14) ;  /* 0x000004027f007947 */ /* 0x000fea000b800000 */
[----:B------:R-:W2:Y:S02]  /*0940*/  SHFL.DOWN PT, R11, R20, 0x8, 0x1f ;  /* 0x09001f00140b7f89 */ /* 0x000ea400000e0000 */
[----:B--2---:R-:W-:-:S05]  /*0950*/  FADD.FTZ R11, R20, R11 ;  /* 0x0000000b140b7221 */ /* 0x004fca0000010000 */
[----:B------:R-:W2:Y:S02]  /*0960*/  SHFL.DOWN PT, R12, R11, 0x4, 0x1f ;  /* 0x08801f000b0c7f89 */ /* 0x000ea400000e0000 */
[----:B--2---:R-:W-:-:S05]  /*0970*/  FADD.FTZ R12, R11, R12 ;  /* 0x0000000c0b0c7221 */ /* 0x004fca0000010000 */
[----:B------:R-:W2:Y:S02]  /*0980*/  SHFL.DOWN PT, R13, R12, 0x2, 0x1f ;  /* 0x08401f000c0d7f89 */ /* 0x000ea400000e0000 */
[----:B--2---:R-:W-:-:S05]  /*0990*/  FADD.FTZ R13, R12, R13 ;  /* 0x0000000d0c0d7221 */ /* 0x004fca0000010000 */
[----:B-1----:R1:W2:Y:S02]  /*09a0*/  SHFL.DOWN PT, R16, R13, 0x1, 0x1f ;  /* 0x08201f000d107f89 */ /* 0x0022a400000e0000 */
.L_x_21:
[----:B--2---:R-:W-:Y:S02]  /*09b0*/  FADD.FTZ R16, R16, R13 ;  /* 0x0000000d10107221 */ /* 0x004fe40000010000 */
.L_x_12:
[----:B------:R-:W-:Y:S05]  /*09c0*/  BSYNC B1 ;  /* 0x0000000000017941 */ /* 0x000fea0003800000 */
.L_x_11:
[----:B------:R-:W-:Y:S01]  /*09d0*/  ISETP.NE.AND P0, PT, R9, RZ, PT ;  /* 0x000000ff0900720c */ /* 0x000fe20003f05270 */
[----:B------:R-:W-:-:S12]  /*09e0*/  BSSY B1, `(.L_x_15) ;  /* 0x000000b000017945 */ /* 0x000fd80003800000 */
[----:B------:R-:W-:Y:S05]  /*09f0*/  @P0 BRA `(.L_x_16) ;  /* 0x0000009000000947 */ /* 0x000fea0003800000 */
[----:B------:R-:W-:-:S04]  /*0a00*/  IADD3 R10, P0, R10, c[0x0][0x160], RZ ;  /* 0x000058000a0a7a10 */ /* 0x000fc80007f1e0ff */
[----:B------:R-:W-:-:S05]  /*0a10*/  IADD3.X R11, R8, c[0x0][0x164], RZ, P0, !PT ;  /* 0x00005900080b7a10 */ /* 0x000fca00007fe4ff */
[----:B------:R-:W2:Y:S01]  /*0a20*/  LDG.E.U16 R8, [R10.64] ;  /* 0x000000060a087981 */ /* 0x000ea2000c1e1500 */
[----:B-1----:R-:W-:-:S04]  /*0a30*/  F2FP.BF16.PACK_AB R16, RZ, R16 ;  /* 0x00000010ff10723e */ /* 0x002fc800000010ff */
[----:B------:R-:W-:Y:S02]  /*0a40*/  PRMT R9, RZ, 0x5410, R16 ;  /* 0x00005410ff097816 */ /* 0x000fe40000000010 */
[----:B--2---:R-:W-:-:S05]  /*0a50*/  PRMT R8, RZ, 0x5410, R8 ;  /* 0x00005410ff087816 */ /* 0x004fca0000000008 */
[----:B------:R-:W-:-:S05]  /*0a60*/  FADD.FTZ R8, R8, R9 ;  /* 0x0000000908087221 */ /* 0x000fca0000010000 */
[----:B------:R-:W-:-:S05]  /*0a70*/  F2FP.BF16.PACK_AB R8, RZ, R8 ;  /* 0x00000008ff08723e */ /* 0x000fca00000010ff */
[----:B------:R1:W-:Y:S02]  /*0a80*/  STG.E.U16 [R10.64], R8 ;  /* 0x000000080a007986 */ /* 0x0003e4000c101506 */
.L_x_16:
[----:B------:R-:W-:Y:S05]  /*0a90*/  BSYNC B1 ;  /* 0x0000000000017941 */ /* 0x000fea0003800000 */
.L_x_15:
[----:B------:R-:W-:-:S04]  /*0aa0*/  IADD3 R4, R4, 0x1, RZ ;  /* 0x0000000104047810 */ /* 0x000fc80007ffe0ff */
[----:B------:R-:W-:-:S13]  /*0ab0*/  ISETP.GE.AND P0, PT, R4, c[0x0][0x18c], PT ;  /* 0x0000630004007a0c */ /* 0x000fda0003f06270 */
[----:B01----:R-:W-:Y:S05]  /*0ac0*/  @!P0 BRA `(.L_x_17) ;  /* 0xfffff90000008947 */ /* 0x003fea000383ffff */
.L_x_5:
[----:B------:R-:W-:Y:S05]  /*0ad0*/  BSYNC B0 ;  /* 0x0000000000007941 */ /* 0x000fea0003800000 */
.L_x_4:
[----:B------:R-:W0:Y:S02]  /*0ae0*/  S2R R6, SR_TID.X ;  /* 0x0000000000067919 */ /* 0x000e240000002100 */
[----:B0-----:R-:W-:-:S13]  /*0af0*/  ISETP.GE.AND P0, PT, R6, c[0x0][0x18c], PT ;  /* 0x0000630006007a0c */ /* 0x001fda0003f06270 */
[----:B------:R-:W-:Y:S05]  /*0b00*/  @P0 EXIT ;  /* 0x000000000000094d */ /* 0x000fea0003800000 */
[----:B------:R-:W-:Y:S01]  /*0b10*/  IMAD.MOV.U32 R5, RZ, RZ, 0x2 ;  /* 0x00000002ff057424 */ /* 0x000fe200078e00ff */
[----:B------:R-:W-:Y:S02]  /*0b20*/  ULDC.S8 UR4, c[0x0][0x191] ;  /* 0x0000644000047ab9 */ /* 0x000fe40000000200 */
[----:B------:R-:W-:Y:S01]  /*0b30*/  ISETP.NE.AND P0, PT, RZ, UR4, PT ;  /* 0x00000004ff007c0c */ /* 0x000fe2000bf05270 */
[----:B------:R-:W-:-:S04]  /*0b40*/  IMAD.WIDE R4, R0, R5, c[0x0][0x168] ;  /* 0x00005a0000047625 */ /* 0x000fc800078e0205 */
[----:B------:R-:W-:Y:S01]  /*0b50*/  IMAD.MOV.U32 R0, RZ, RZ, R6 ;  /* 0x000000ffff007224 */ /* 0x000fe200078e0006 */
[----:B------:R-:W-:Y:S02]  /*0b60*/  SEL R6, R4, c[0x0][0x168], !P0 ;  /* 0x00005a0004067a07 */ /* 0x000fe40004000000 */
[----:B------:R-:W-:-:S04]  /*0b70*/  SEL R7, R5, c[0x0][0x16c], !P0 ;  /* 0x00005b0005077a07 */ /* 0x000fc80004000000 */
.L_x_18:
[----:B0-----:R-:W-:Y:S01]  /*0b80*/  IADD3 R5, P0, R2, R0, RZ ;  /* 0x0000000002057210 */ /* 0x001fe20007f1e0ff */
[----:B------:R-:W2:Y:S03]  /*0b90*/  LDG.E.U16 R9, [R6.64] ;  /* 0x0000000606097981 */ /* 0x000ea6000c1e1500 */
[----:B------:R-:W-:Y:S02]  /*0ba0*/  LEA.HI.X.SX32 R8, R0, R3, 0x1, P0 ;  /* 0x0000000300087211 */ /* 0x000fe400000f0eff */
[----:B------:R-:W-:-:S04]  /*0bb0*/  LEA R4, P0, R5, c[0x0][0x160], 0x1 ;  /* 0x0000580005047a11 */ /* 0x000fc800078008ff */
[----:B------:R-:W-:-:S05]  /*0bc0*/  LEA.HI.X R5, R5, c[0x0][0x164], R8, 0x1, P0 ;  /* 0x0000590005057a11 */ /* 0x000fca00000f0c08 */
[----:B------:R-:W3:Y:S01]  /*0bd0*/  LDG.E.U16 R8, [R4.64] ;  /* 0x0000000604087981 */ /* 0x000ee2000c1e1500 */
[----:B------:R-:W-:-:S04]  /*0be0*/  IADD3 R0, R0, c[0x0][0x0], RZ ;  /* 0x0000000000007a10 */ /* 0x000fc80007ffe0ff */
[----:B------:R-:W-:Y:S02]  /*0bf0*/  ISETP.GE.AND P0, PT, R0, c[0x0][0x18c], PT ;  /* 0x0000630000007a0c */ /* 0x000fe40003f06270 */
[----:B--2---:R-:W-:Y:S02]  /*0c00*/  PRMT R9, RZ, 0x5410, R9 ;  /* 0x00005410ff097816 */ /* 0x004fe40000000009 */
[----:B---3--:R-:W-:-:S05]  /*0c10*/  PRMT R8, RZ, 0x5410, R8 ;  /* 0x00005410ff087816 */ /* 0x008fca0000000008 */
[----:B------:R-:W-:-:S05]  /*0c20*/  FMUL.FTZ R8, R8, R9 ;  /* 0x0000000908087220 */ /* 0x000fca0000410000 */
[----:B------:R-:W-:-:S05]  /*0c30*/  F2FP.BF16.PACK_AB R8, RZ, R8 ;  /* 0x00000008ff08723e */ /* 0x000fca00000010ff */
[----:B------:R0:W-:Y:S01]  /*0c40*/  STG.E.U16 [R4.64], R8 ;  /* 0x0000000804007986 */ /* 0x0001e2000c101506 */
[----:B------:R-:W-:Y:S05]  /*0c50*/  @!P0 BRA `(.L_x_18) ;  /* 0xffffff2000008947 */ /* 0x000fea000383ffff */
[----:B------:R-:W-:Y:S05]  /*0c60*/  EXIT ;  /* 0x000000000000794d */ /* 0x000fea0003800000 */
.L_x_10:
[----:B------:R-:W-:Y:S01]  /*0c70*/  IMAD.MOV.U32 R11, RZ, RZ, 0x10 ;  /* 0x00000010ff0b7424 */ /* 0x000fe200078e00ff */
[----:B0-----:R-:W-:Y:S01]  /*0c80*/  MOV R14, 0xcc0 ;  /* 0x00000cc0000e7802 */ /* 0x001fe20000000f00 */
[----:B------:R-:W-:Y:S02]  /*0c90*/  IMAD.MOV.U32 R17, RZ, RZ, 0x1f ;  /* 0x0000001fff117424 */ /* 0x000fe400078e00ff */
[----:B------:R-:W-:Y:S02]  /*0ca0*/  IMAD.MOV.U32 R18, RZ, RZ, -0x1 ;  /* 0xffffffffff127424 */ /* 0x000fe400078e00ff */
[----:B------:R-:W-:Y:S05]  /*0cb0*/  CALL.REL.NOINC `($__internal_1_$__cuda_sm70_shflsync_down_p) ;  /* 0x0000048000007944 */ /* 0x000fea0003c00000 */
[----:B01----:R-:W-:Y:S05]  /*0cc0*/  BRA `(.L_x_19) ;  /* 0xfffffad000007947 */ /* 0x003fea000383ffff */
.L_x_13:
[----:B-1----:R-:W-:Y:S01]  /*0cd0*/  IMAD.MOV.U32 R12, RZ, RZ, R16 ;  /* 0x000000ffff0c7224 */ /* 0x002fe200078e0010 */
[----:B------:R-:W-:Y:S01]  /*0ce0*/  MOV R14, 0xd30 ;  /* 0x00000d30000e7802 */ /* 0x000fe20000000f00 */
[----:B------:R-:W-:Y:S02]  /*0cf0*/  IMAD.MOV.U32 R11, RZ, RZ, 0x10 ;  /* 0x00000010ff0b7424 */ /* 0x000fe400078e00ff */
[----:B------:R-:W-:Y:S02]  /*0d00*/  IMAD.MOV.U32 R17, RZ, RZ, 0x1f ;  /* 0x0000001fff117424 */ /* 0x000fe400078e00ff */
[----:B0-----:R-:W-:-:S02]  /*0d10*/  IMAD.MOV.U32 R18, RZ, RZ, -0x1 ;  /* 0xffffffffff127424 */ /* 0x001fc400078e00ff */
[----:B------:R-:W-:Y:S05]  /*0d20*/  CALL.REL.NOINC `($__internal_1_$__cuda_sm70_shflsync_down_p) ;  /* 0x0000041000007944 */ /* 0x000fea0003c00000 */
[----:B01----:R-:W-:Y:S05]  /*0d30*/  BRA `(.L_x_20) ;  /* 0xfffffbe000007947 */ /* 0x003fea000383ffff */
.L_x_14:
[----:B------:R-:W-:Y:S01]  /*0d40*/  IMAD.MOV.U32 R12, RZ, RZ, R20 ;  /* 0x000000ffff0c7224 */ /* 0x000fe200078e0014 */
[----:B------:R-:W-:Y:S01]  /*0d50*/  MOV R14, 0xda0 ;  /* 0x00000da0000e7802 */ /* 0x000fe20000000f00 */
[----:B------:R-:W-:-:S02]  /*0d60*/  IMAD.MOV.U32 R11, RZ, RZ, 0x8 ;  /* 0x00000008ff0b7424 */ /* 0x000fc400078e00ff */
[----:B------:R-:W-:Y:S02]  /*0d70*/  IMAD.MOV.U32 R17, RZ, RZ, 0x1f ;  /* 0x0000001fff117424 */ /* 0x000fe400078e00ff */
[----:B0-----:R-:W-:Y:S02]  /*0d80*/  IMAD.MOV.U32 R18, RZ, RZ, -0x1 ;  /* 0xffffffffff127424 */ /* 0x001fe400078e00ff */
[----:B-1----:R-:W-:Y:S05]  /*0d90*/  CALL.REL.NOINC `($__internal_1_$__cuda_sm70_shflsync_down_p) ;  /* 0x000003a000007944 */ /* 0x002fea0003c00000 */
[----:B01----:R-:W-:Y:S01]  /*0da0*/  FADD.FTZ R12, R20, R11 ;  /* 0x0000000b140c7221 */ /* 0x003fe20000010000 */
[----:B------:R-:W-:Y:S01]  /*0db0*/  MOV R14, 0xe00 ;  /* 0x00000e00000e7802 */ /* 0x000fe20000000f00 */
[----:B------:R-:W-:Y:S02]  /*0dc0*/  IMAD.MOV.U32 R11, RZ, RZ, 0x4 ;  /* 0x00000004ff0b7424 */ /* 0x000fe400078e00ff */
[----:B------:R-:W-:Y:S02]  /*0dd0*/  IMAD.MOV.U32 R17, RZ, RZ, 0x1f ;  /* 0x0000001fff117424 */ /* 0x000fe400078e00ff */
[----:B------:R-:W-:Y:S02]  /*0de0*/  IMAD.MOV.U32 R18, RZ, RZ, -0x1 ;  /* 0xffffffffff127424 */ /* 0x000fe400078e00ff */
[----:B------:R-:W-:Y:S05]  /*0df0*/  CALL.REL.NOINC `($__internal_1_$__cuda_sm70_shflsync_down_p) ;  /* 0x0000034000007944 */ /* 0x000fea0003c00000 */
[----:B01----:R-:W-:Y:S01]  /*0e00*/  FADD.FTZ R12, R12, R11 ;  /* 0x0000000b0c0c7221 */ /* 0x003fe20000010000 */
[----:B------:R-:W-:Y:S01]  /*0e10*/  MOV R14, 0xe60 ;  /* 0x00000e60000e7802 */ /* 0x000fe20000000f00 */
[----:B------:R-:W-:-:S02]  /*0e20*/  IMAD.MOV.U32 R11, RZ, RZ, 0x2 ;  /* 0x00000002ff0b7424 */ /* 0x000fc400078e00ff */
[----:B------:R-:W-:Y:S02]  /*0e30*/  IMAD.MOV.U32 R17, RZ, RZ, 0x1f ;  /* 0x0000001fff117424 */ /* 0x000fe400078e00ff */
[----:B------:R-:W-:Y:S02]  /*0e40*/  IMAD.MOV.U32 R18, RZ, RZ, -0x1 ;  /* 0xffffffffff127424 */ /* 0x000fe400078e00ff */
[----:B------:R-:W-:Y:S05]  /*0e50*/  CALL.REL.NOINC `($__internal_1_$__cuda_sm70_shflsync_down_p) ;  /* 0x000002e000007944 */ /* 0x000fea0003c00000 */
[----:B-1----:R-:W-:Y:S01]  /*0e60*/  FADD.FTZ R13, R12, R11 ;  /* 0x0000000b0c0d7221 */ /* 0x002fe20000010000 */
[----:B------:R-:W-:Y:S01]  /*0e70*/  MOV R14, 0xed0 ;  /* 0x00000ed0000e7802 */ /* 0x000fe20000000f00 */
[----:B------:R-:W-:Y:S02]  /*0e80*/  IMAD.MOV.U32 R11, RZ, RZ, 0x1 ;  /* 0x00000001ff0b7424 */ /* 0x000fe400078e00ff */
[----:B0-----:R-:W-:Y:S02]  /*0e90*/  IMAD.MOV.U32 R17, RZ, RZ, 0x1f ;  /* 0x0000001fff117424 */ /* 0x001fe400078e00ff */
[----:B------:R-:W-:Y:S02]  /*0ea0*/  IMAD.MOV.U32 R18, RZ, RZ, -0x1 ;  /* 0xffffffffff127424 */ /* 0x000fe400078e00ff */
[----:B------:R-:W-:-:S02]  /*0eb0*/  IMAD.MOV.U32 R12, RZ, RZ, R13 ;  /* 0x000000ffff0c7224 */ /* 0x000fc400078e000d */
[----:B------:R-:W-:Y:S05]  /*0ec0*/  CALL.REL.NOINC `($__internal_1_$__cuda_sm70_shflsync_down_p) ;  /* 0x0000027000007944 */ /* 0x000fea0003c00000 */
[----:B-1----:R-:W-:Y:S01]  /*0ed0*/  IMAD.MOV.U32 R16, RZ, RZ, R11 ;  /* 0x000000ffff107224 */ /* 0x002fe200078e000b */
[----:B0-----:R-:W-:Y:S05]  /*0ee0*/  BRA `(.L_x_21) ;  /* 0xfffffac000007947 */ /* 0x001fea000383ffff */
        .weak           $__internal_0_$__cuda_sm20_dblrcp_rn_slowpath_v3
        .type           $__internal_0_$__cuda_sm20_dblrcp_rn_slowpath_v3,@function
        .size           $__internal_0_$__cuda_sm20_dblrcp_rn_slowpath_v3,($__internal_1_$__cuda_sm70_shflsync_down_p - $__internal_0_$__cuda_sm20_dblrcp_rn_slowpath_v3)
$__internal_0_$__cuda_sm20_dblrcp_rn_slowpath_v3:
[----:B------:R-:W0:-:S14]  /*0ef0*/  DSETP.GTU.AND P0, PT, |R6|, +INF , PT ;  /* 0x7ff000000600742a */ /* 0x000e1c0003f0c200 */
[----:B0-----:R-:W-:Y:S05]  /*0f00*/  @P0 BRA `(.L_x_22) ;  /* 0x000001f000000947 */ /* 0x001fea0003800000 */
[----:B------:R-:W-:-:S04]  /*0f10*/  LOP3.LUT R5, R7, 0x7fffffff, RZ, 0xc0, !PT ;  /* 0x7fffffff07057812 */ /* 0x000fc800078ec0ff */
[----:B------:R-:W-:-:S04]  /*0f20*/  IADD3 R8, R5, -0x1, RZ ;  /* 0xffffffff05087810 */ /* 0x000fc80007ffe0ff */
[----:B------:R-:W-:-:S13]  /*0f30*/  ISETP.GE.U32.AND P0, PT, R8, 0x7fefffff, PT ;  /* 0x7fefffff0800780c */ /* 0x000fda0003f06070 */
[----:B------:R-:W-:Y:S01]  /*0f40*/  @P0 LOP3.LUT R9, R7, 0x7ff00000, RZ, 0x3c, !PT ;  /* 0x7ff0000007090812 */ /* 0x000fe200078e3cff */
[----:B------:R-:W-:Y:S01]  /*0f50*/  @P0 IMAD.MOV.U32 R8, RZ, RZ, RZ ;  /* 0x000000ffff080224 */ /* 0x000fe200078e00ff */
[----:B------:R-:W-:Y:S05]  /*0f60*/  @P0 BRA `(.L_x_23) ;  /* 0x000001b000000947 */ /* 0x000fea0003800000 */
[----:B------:R-:W-:-:S13]  /*0f70*/  ISETP.GE.U32.AND P0, PT, R5, 0x1000001, PT ;  /* 0x010000010500780c */ /* 0x000fda0003f06070 */
[----:B------:R-:W-:Y:S05]  /*0f80*/  @!P0 BRA `(.L_x_24) ;  /* 0x000000d000008947 */ /* 0x000fea0003800000 */
[----:B------:R-:W-:Y:S01]  /*0f90*/  IADD3 R9, R7, -0x3fe00000, RZ ;  /* 0xc020000007097810 */ /* 0x000fe20007ffe0ff */
[----:B------:R-:W-:-:S03]  /*0fa0*/  IMAD.MOV.U32 R8, RZ, RZ, R6 ;  /* 0x000000ffff087224 */ /* 0x000fc600078e0006 */
[----:B------:R-:W0:Y:S03]  /*0fb0*/  MUFU.RCP64H R11, R9 ;  /* 0x00000009000b7308 */ /* 0x000e260000001800 */
[----:B0-----:R-:W0:-:S06]  /*0fc0*/  DFMA R12, -R8, R10, 1 ;  /* 0x3ff00000080c742b */ /* 0x001e0c000000010a */
[----:B0-----:R-:W0:-:S06]  /*0fd0*/  DFMA R12, R12, R12, R12 ;  /* 0x0000000c0c0c722b */ /* 0x001e0c000000000c */
[----:B0-----:R-:W0:-:S06]  /*0fe0*/  DFMA R12, R10, R12, R10 ;  /* 0x0000000c0a0c722b */ /* 0x001e0c000000000a */
[----:B0-----:R-:W0:-:S06]  /*0ff0*/  DFMA R10, -R8, R12, 1 ;  /* 0x3ff00000080a742b */ /* 0x001e0c000000010c */
[----:B0-----:R-:W0:-:S06]  /*1000*/  DFMA R10, R12, R10, R12 ;  /* 0x0000000a0c0a722b */ /* 0x001e0c000000000c */
[----:B0-----:R-:W0:-:S06]  /*1010*/  DMUL R10, R10, 2.2250738585072013831e-308 ;  /* 0x001000000a0a7828 */ /* 0x001e0c0000000000 */
[----:B0-----:R-:W0:-:S06]  /*1020*/  DFMA R6, -R6, R10, 1 ;  /* 0x3ff000000606742b */ /* 0x001e0c000000010a */
[----:B0-----:R-:W0:-:S06]  /*1030*/  DFMA R6, R6, R6, R6 ;  /* 0x000000060606722b */ /* 0x001e0c0000000006 */
[----:B0-----:R0:W1:Y:S01]  /*1040*/  DFMA R8, R10, R6, R10 ;  /* 0x000000060a08722b */ /* 0x001062000000000a */
[----:B------:R-:W-:Y:S05]  /*1050*/  BRA `(.L_x_23) ;  /* 0x000000c000007947 */ /* 0x000fea0003800000 */
.L_x_24:
[----:B------:R-:W0:Y:S01]  /*1060*/  DMUL R6, R6, 8.11296384146066816958e+31 ;  /* 0x4690000006067828 */ /* 0x000e220000000000 */
[----:B------:R-:W-:-:S05]  /*1070*/  IMAD.MOV.U32 R8, RZ, RZ, R10 ;  /* 0x000000ffff087224 */ /* 0x000fca00078e000a */
[----:B0-----:R-:W0:Y:S02]  /*1080*/  MUFU.RCP64H R9, R7 ;  /* 0x0000000700097308 */ /* 0x001e240000001800 */
[----:B0-----:R-:W0:-:S06]  /*1090*/  DFMA R10, -R6, R8, 1 ;  /* 0x3ff00000060a742b */ /* 0x001e0c0000000108 */
[----:B0-----:R-:W0:-:S06]  /*10a0*/  DFMA R10, R10, R10, R10 ;  /* 0x0000000a0a0a722b */ /* 0x001e0c000000000a */
[----:B0-----:R-:W0:-:S06]  /*10b0*/  DFMA R10, R8, R10, R8 ;  /* 0x0000000a080a722b */ /* 0x001e0c0000000008 */
[----:B0-----:R-:W0:-:S06]  /*10c0*/  DFMA R8, -R6, R10, 1 ;  /* 0x3ff000000608742b */ /* 0x001e0c000000010a */
[----:B0-----:R-:W0:-:S06]  /*10d0*/  DFMA R8, R10, R8, R10 ;  /* 0x000000080a08722b */ /* 0x001e0c000000000a */
[----:B0-----:R-:W0:Y:S01]  /*10e0*/  DMUL R8, R8, 8.11296384146066816958e+31 ;  /* 0x4690000008087828 */ /* 0x001e220000000000 */
[----:B------:R-:W-:Y:S05]  /*10f0*/  BRA `(.L_x_23) ;  /* 0x0000002000007947 */ /* 0x000fea0003800000 */
.L_x_22:
[----:B------:R-:W-:Y:S01]  /*1100*/  LOP3.LUT R9, R7, 0x80000, RZ, 0xfc, !PT ;  /* 0x0008000007097812 */ /* 0x000fe200078efcff */
[----:B------:R-:W-:Y:S02]  /*1110*/  IMAD.MOV.U32 R8, RZ, RZ, R6 ;  /* 0x000000ffff087224 */ /* 0x000fe400078e0006 */
.L_x_23:
[----:B------:R-:W-:-:S04]  /*1120*/  IMAD.MOV.U32 R5, RZ, RZ, 0x0 ;  /* 0x00000000ff057424 */ /* 0x000fc800078e00ff */
[----:B------:R-:W-:Y:S05]  /*1130*/  RET.REL.NODEC R4 `(_ZN2at6native61_GLOBAL__N__a41b8ba8_28_MultiLabelMarginCriterion_cu_26f6785b38multilabel_margin_loss_backward_kernelIN3c108BFloat16EfEEvPT_PKS5_S8_PKlS8_iibb) ;  /* 0xffffeec004007950 */ /* 0x000fea0003c3ffff */
        .weak           $__internal_1_$__cuda_sm70_shflsync_down_p
        .type           $__internal_1_$__cuda_sm70_shflsync_down_p,@function
        .size           $__internal_1_$__cuda_sm70_shflsync_down_p,(.L_x_195 - $__internal_1_$__cuda_sm70_shflsync_down_p)
$__internal_1_$__cuda_sm70_shflsync_down_p:
[----:B------:R-:W-:Y:S01]  /*1140*/  IMAD.MOV.U32 R15, RZ, RZ, 0x0 ;  /* 0x00000000ff0f7424 */ /* 0x000fe200078e00ff */
[----:B------:R-:W-:Y:S04]  /*1150*/  WARPSYNC R18 ;  /* 0x0000001200007348 */ /* 0x000fe80003800000 */
[----:B------:R0:W1:Y:S01]  /*1160*/  SHFL.DOWN PT, R11, R12, R11, R17 ;  /* 0x0800000b0c0b7389 */ /* 0x00006200000e0011 */
[----:B------:R-:W-:Y:S05]  /*1170*/  RET.REL.NODEC R14 `(_ZN2at6native61_GLOBAL__N__a41b8ba8_28_MultiLabelMarginCriterion_cu_26f6785b38multilabel_margin_loss_backward_kernelIN3c108BFloat16EfEEvPT_PKS5_S8_PKlS8_iibb) ;  /* 0xffffee800e007950 */ /* 0x000fea0003c3ffff */
.L_x_25:
[----:B------:R-:W-:-:S00]  /*1180*/  BRA `(.L_x_25) ;  /* 0xfffffff000007947 */ /* 0x000fc0000383ffff */
[----:B------:R-:W-:-:S00]  /*1190*/  NOP ;  /* 0x0000000000007918 */ /* 0x000fc00000000000 */
        /* <DEDUP_REMOVED lines=14> */
.L_x_195:


//--------------------- .text._ZN2at6native61_GLOBAL__N__a41b8ba8_28_MultiLabelMarginCriterion_cu_26f6785b38multilabel_margin_loss_backward_kernelIN3c104HalfEfEEvPT_PKS5_S8_PKlS8_iibb --------------------------
	.section	.text._ZN2at6native61_GLOBAL__N__a41b8ba8_28_MultiLabelMarginCriterion_cu_26f6785b38multilabel_margin_loss_backward_kernelIN3c104HalfEfEEvPT_PKS5_S8_PKlS8_iibb,"ax",@progbits
	.sectioninfo	@"SHI_REGISTERS=21"
	.align	128
.text._ZN2at6native61_GLOBAL__N__a41b8ba8_28_MultiLabelMarginCriterion_cu_26f6785b38multilabel_margin_loss_backward_kernelIN3c104HalfEfEEvPT_PKS5_S8_PKlS8_iibb:
        .type           _ZN2at6native61_GLOBAL__N__a41b8ba8_28_MultiLabelMarginCriterion_cu_26f6785b38multilabel_margin_loss_backward_kernelIN3c104HalfEfEEvPT_PKS5_S8_PKlS8_iibb,@function
        .size           _ZN2at6native61_GLOBAL__N__a41b8ba8_28_MultiLabelMarginCriterion_cu_26f6785b38multilabel_margin_loss_backward_kernelIN3c104HalfEfEEvPT_PKS5_S8_PKlS8_iibb,(.L_x_198 - _ZN2at6native61_GLOBAL__N__a41b8ba8_28_MultiLabelMarginCriterion_cu_26f6785b38multilabel_margin_loss_backward_kernelIN3c104HalfEfEEvPT_PKS5_S8_PKlS8_iibb)
        .other          _ZN2at6native61_GLOBAL__N__a41b8ba8_28_MultiLabelMarginCriterion_cu_26f6785b38multilabel_margin_loss_backward_kernelIN3c104HalfEfEEvPT_PKS5_S8_PKlS8_iibb,@"STO_CUDA_ENTRY STV_DEFAULT"
_ZN2at6native61_GLOBAL__N__a41b8ba8_28_MultiLabelMarginCriterion_cu_26f6785b38multilabel_margin_loss_backward_kernelIN3c104HalfEfEEvPT_PKS5_S8_PKlS8_iibb:
        /* <DEDUP_REMOVED lines=27> */
[----:B0-----:R-:W-:Y:S05]  /*01b0*/  CALL.REL.NOINC `($__internal_2_$__cuda_sm20_dblrcp_rn_slowpath_v3) ;  /* 0x00000d2000007944 */ /* 0x001fea0003c00000 */
[----:B01----:R-:W-:Y:S02]  /*01c0*/  IMAD.MOV.U32 R4, RZ, RZ, R8 ;  /* 0x000000ffff047224 */ /* 0x003fe400078e0008 */
[----:B------:R-:W-:-:S03]  /*01d0*/  IMAD.MOV.U32 R5, RZ, RZ, R9 ;  /* 0x000000ffff057224 */ /* 0x000fc600078e0009 */
.L_x_26:
        /* <DEDUP_REMOVED lines=8> */
.L_x_29:
        /* <DEDUP_REMOVED lines=8> */
.L_x_28:
[----:B-123--:R-:W-:Y:S05]  /*02e0*/  BSYNC B0 ;  /* 0x0000000000007941 */ /* 0x00efea0003800000 */
.L_x_27:
[----:B------:R-:W-:Y:S01]  /*02f0*/  IMAD.MOV.U32 R4, RZ, RZ, c[0x0][0x18c] ;  /* 0x00006300ff047624 */ /* 0x000fe200078e00ff */
[----:B------:R-:W-:Y:S01]  /*0300*/  BAR.SYNC.DEFER_BLOCKING 0x0 ;  /* 0x0000000000007b1d */ /* 0x000fe20000010000 */
[----:B------:R-:W-:-:S03]  /*0310*/  @!P0 FMUL R6, R6, 1.175494350822287508e-38 ;  /* 0x0080000006068820 */ /* 0x000fc60000400000 */
[----:B------:R-:W-:Y:S02]  /*0320*/  ISETP.GE.AND P1, PT, R4, 0x1, PT ;  /* 0x000000010400780c */ /* 0x000fe40003f26270 */
[----:B------:R-:W-:-:S11]  /*0330*/  F2FP.PACK_AB R5, RZ, R6 ;  /* 0x00000006ff05723e */ /* 0x000fd600000000ff */
[----:B------:R-:W-:Y:S05]  /*0340*/  @!P1 BRA `(.L_x_30) ;  /* 0x0000079000009947 */ /* 0x000fea0003800000 */
[----:B------:R-:W-:Y:S01]  /*0350*/  SHF.R.S32.HI R4, RZ, 0x1f, R9 ;  /* 0x0000001fff047819 */ /* 0x000fe20000011409 */
[----:B------:R-:W-:Y:S03]  /*0360*/  BSSY B0, `(.L_x_30) ;  /* 0x0000077000007945 */ /* 0x000fe60003800000 */
[----:B------:R-:W-:Y:S01]  /*0370*/  LEA.HI R7, R4, R9, RZ, 0x5 ;  /* 0x0000000904077211 */ /* 0x000fe200078f28ff */
[----:B------:R-:W-:Y:S01]  /*0380*/  HADD2.F32 R4, -RZ, R5.H0_H0 ;  /* 0x20000005ff047230 */ /* 0x000fe20000004100 */
[----:B------:R-:W-:Y:S02]  /*0390*/  IMAD.MOV.U32 R5, RZ, RZ, RZ ;  /* 0x000000ffff057224 */ /* 0x000fe400078e00ff */
[----:B------:R-:W-:Y:S02]  /*03a0*/  LOP3.LUT R6, R7, 0xffffffe0, RZ, 0xc0, !PT ;  /* 0xffffffe007067812 */ /* 0x000fe400078ec0ff */
[----:B------:R-:W-:-:S03]  /*03b0*/  SHF.R.S32.HI R7, RZ, 0x5, R7 ;  /* 0x00000005ff077819 */ /* 0x000fc60000011407 */
[----:B------:R-:W-:Y:S02]  /*03c0*/  IMAD.IADD R6, R9, 0x1, -R6 ;  /* 0x0000000109067824 */ /* 0x000fe400078e0a06 */
.L_x_43:
        /* <DEDUP_REMOVED lines=18> */
[----:B------:R-:W-:Y:S01]  /*04f0*/  IMAD.MOV.U32 R14, RZ, RZ, R9 ;  /* 0x000000ffff0e7224 */ /* 0x000fe200078e0009 */
[----:B--2---:R-:W-:-:S05]  /*0500*/  HADD2.F32 R11, -RZ, R12.H0_H0 ;  /* 0x2000000cff0b7230 */ /* 0x004fca0000004100 */
[----:B------:R-:W-:-:S05]  /*0510*/  FADD.FTZ R11, -R11, 1 ;  /* 0x3f8000000b0b7421 */ /* 0x000fca0000010100 */
[----:B------:R-:W-:Y:S01]  /*0520*/  F2FP.PACK_AB R15, RZ, R11 ;  /* 0x0000000bff0f723e */ /* 0x000fe200000000ff */
[----:B------:R-:W-:-:S04]  /*0530*/  IMAD.MOV.U32 R11, RZ, RZ, RZ ;  /* 0x000000ffff0b7224 */ /* 0x000fc800078e00ff */
[----:B------:R-:W-:Y:S02]  /*0540*/  HADD2.F32 R15, -RZ, R15.H0_H0 ;  /* 0x2000000fff0f7230 */ /* 0x000fe40000004100 */
.L_x_35:
        /* <DEDUP_REMOVED lines=9> */
[----:B------:R-:W-:Y:S01]  /*05e0*/  ISETP.GE.AND P0, PT, R14, c[0x0][0x18c], PT ;  /* 0x000063000e007a0c */ /* 0x000fe20003f06270 */
[----:B--2---:R-:W-:-:S06]  /*05f0*/  HADD2.F32 R16, -RZ, R12.H0_H0 ;  /* 0x2000000cff107230 */ /* 0x004fcc0000004100 */
[----:B------:R-:W0:Y:S02]  /*0600*/  F2I.FTZ.TRUNC.NTZ R16, R16 ;  /* 0x0000001000107305 */ /* 0x000e24000021f100 */
[----:B0-----:R-:W-:-:S13]  /*0610*/  ISETP.NE.AND P1, PT, R16, RZ, PT ;  /* 0x000000ff1000720c */ /* 0x001fda0003f25270 */
[----:B------:R-:W-:Y:S05]  /*0620*/  @P1 BRA `(.L_x_34) ;  /* 0x0000011000001947 */ /* 0x000fea0003800000 */
[----:B------:R-:W-:-:S04]  /*0630*/  IADD3 R12, P1, R18, c[0x0][0x170], RZ ;  /* 0x00005c00120c7a10 */ /* 0x000fc80007f3e0ff */
[----:B------:R-:W-:-:S05]  /*0640*/  IADD3.X R13, R17, c[0x0][0x174], RZ, P1, !PT ;  /* 0x00005d00110d7a10 */ /* 0x000fca0000ffe4ff */
[----:B------:R-:W2:Y:S02]  /*0650*/  LDG.E.U16 R12, [R12.64] ;  /* 0x000000060c0c7981 */ /* 0x000ea4000c1e1500 */
[----:B--2---:R-:W-:-:S05]  /*0660*/  HADD2.F32 R16, -RZ, R12.H0_H0 ;  /* 0x2000000cff107230 */ /* 0x004fca0000004100 */
[----:B------:R-:W-:-:S05]  /*0670*/  FADD.FTZ R16, R15, R16 ;  /* 0x000000100f107221 */ /* 0x000fca0000010000 */
[----:B------:R-:W-:-:S05]  /*0680*/  F2FP.PACK_AB R16, RZ, R16 ;  /* 0x00000010ff10723e */ /* 0x000fca00000000ff */
[----:B------:R-:W-:-:S05]  /*0690*/  HADD2.F32 R16, -RZ, R16.H0_H0 ;  /* 0x20000010ff107230 */ /* 0x000fca0000004100 */
[----:B------:R-:W-:-:S13]  /*06a0*/  FSETP.GT.FTZ.AND P1, PT, R16, RZ, PT ;  /* 0x000000ff1000720b */ /* 0x000fda0003f34000 */
[----:B------:R-:W-:Y:S05]  /*06b0*/  @!P1 BRA `(.L_x_34) ;  /* 0x0000008000009947 */ /* 0x000fea0003800000 */
[----:B------:R-:W-:-:S04]  /*06c0*/  IADD3 R12, P1, R18, c[0x0][0x160], RZ ;  /* 0x00005800120c7a10 */ /* 0x000fc80007f3e0ff */
[----:B------:R-:W-:-:S05]  /*06d0*/  IADD3.X R13, R17, c[0x0][0x164], RZ, P1, !PT ;  /* 0x00005900110d7a10 */ /* 0x000fca0000ffe4ff */
[----:B------:R-:W2:Y:S01]  /*06e0*/  LDG.E.U16 R16, [R12.64] ;  /* 0x000000060c107981 */ /* 0x000ea2000c1e1500 */
[----:B------:R-:W-:Y:S01]  /*06f0*/  FADD.FTZ R11, -R4, R11 ;  /* 0x0000000b040b7221 */ /* 0x000fe20000010100 */
[----:B--2---:R-:W-:-:S05]  /*0700*/  HADD2.F32 R17, -RZ, R16.H0_H0 ;  /* 0x20000010ff117230 */ /* 0x004fca0000004100 */
[----:B------:R-:W-:-:S05]  /*0710*/  FADD.FTZ R17, R4, R17 ;  /* 0x0000001104117221 */ /* 0x000fca0000010000 */
[----:B------:R-:W-:-:S05]  /*0720*/  F2FP.PACK_AB R17, RZ, R17 ;  /* 0x00000011ff11723e */ /* 0x000fca00000000ff */
[----:B------:R0:W-:Y:S02]  /*0730*/  STG.E.U16 [R12.64], R17 ;  /* 0x000000110c007986 */ /* 0x0001e4000c101506 */
.L_x_34:
[----:B------:R-:W-:Y:S05]  /*0740*/  BSYNC B1 ;  /* 0x0000000000017941 */ /* 0x000fea0003800000 */
.L_x_33:
[----:B------:R-:W-:Y:S05]  /*0750*/  @!P0 BRA `(.L_x_35) ;  /* 0xfffffdf000008947 */ /* 0x000fea000383ffff */
.L_x_32:
[----:B------:R-:W-:Y:S01]  /*0760*/  WARPSYNC 0xffffffff ;  /* 0xffffffff00007948 */ /* 0x000fe20003800000 */
[----:B------:R-:W-:Y:S06]  /*0770*/  BAR.SYNC.DEFER_BLOCKING 0x0 ;  /* 0x0000000000007b1d */ /* 0x000fec0000010000 */
[----:B------:R-:W-:Y:S05]  /*0780*/  BRA.DIV ~URZ, `(.L_x_36) ;  /* 0x000004e27f007947 */ /* 0x000fea000b800000 */
[----:B0-----:R0:W1:Y:S02]  /*0790*/  SHFL.DOWN PT, R12, R11, 0x10, 0x1f ;  /* 0x0a001f000b0c7f89 */ /* 0x00106400000e0000 */
.L_x_45:
[----:B-1----:R-:W-:Y:S01]  /*07a0*/  FADD.FTZ R12, R12, R11 ;  /* 0x0000000b0c0c7221 */ /* 0x002fe20000010000 */
[----:B------:R-:W-:Y:S01]  /*07b0*/  BAR.SYNC.DEFER_BLOCKING 0x0 ;  /* 0x0000000000007b1d */ /* 0x000fe20000010000 */
[----:B------:R-:W-:Y:S01]  /*07c0*/  ISETP.NE.AND P0, PT, R6, RZ, PT ;  /* 0x000000ff0600720c */ /* 0x000fe20003f05270 */
[----:B------:R-:W-:-:S04]  /*07d0*/  IMAD.MOV.U32 R15, RZ, RZ, RZ ;  /* 0x000000ffff0f7224 */ /* 0x000fc800078e00ff */
[----:B0-----:R-:W0:Y:S01]  /*07e0*/  SHFL.DOWN PT, R11, R12, 0x8, 0x1f ;  /* 0x09001f000c0b7f89 */ /* 0x001e2200000e0000 */
[----:B------:R-:W-:Y:S01]  /*07f0*/  ULDC UR4, c[0x0][0x0] ;  /* 0x0000000000047ab9 */ /* 0x000fe20000000800 */
[----:B------:R-:W-:Y:S01]  /*0800*/  BSSY B1, `(.L_x_37) ;  /* 0x000001c000017945 */ /* 0x000fe20003800000 */
[----:B------:R-:W-:-:S06]  /*0810*/  USHF.R.U32.HI UR4, URZ, 0x5, UR4 ;  /* 0x000000053f047899 */ /* 0x000fcc0008011604 */
[----:B------:R-:W-:Y:S01]  /*0820*/  ISETP.GE.AND P1, PT, R9, UR4, PT ;  /* 0x0000000409007c0c */ /* 0x000fe2000bf26270 */
[----:B0-----:R-:W-:-:S05]  /*0830*/  FADD.FTZ R11, R12, R11 ;  /* 0x0000000b0c0b7221 */ /* 0x001fca0000010000 */
[----:B------:R-:W0:Y:S02]  /*0840*/  SHFL.DOWN PT, R14, R11, 0x4, 0x1f ;  /* 0x08801f000b0e7f89 */ /* 0x000e2400000e0000 */
[----:B0-----:R-:W-:Y:S01]  /*0850*/  FADD.FTZ R14, R11, R14 ;  /* 0x0000000e0b0e7221 */ /* 0x001fe20000010000 */
[----:B------:R-:W-:-:S04]  /*0860*/  IADD3 R11, R9, 0x1f, RZ ;  /* 0x0000001f090b7810 */ /* 0x000fc80007ffe0ff */
        /* <DEDUP_REMOVED lines=11> */
.L_x_46:
[----:B-12---:R-:W-:Y:S01]  /*0920*/  FADD.FTZ R15, R15, R12 ;  /* 0x0000000c0f0f7221 */ /* 0x006fe20000010000 */
[----:B------:R-:W-:Y:S05]  /*0930*/  BRA.DIV ~URZ, `(.L_x_40) ;  /* 0x000004227f007947 */ /* 0x000fea000b800000 */
[----:B------:R-:W1:Y:S02]  /*0940*/  SHFL.DOWN PT, R11, R15, 0x8, 0x1f ;  /* 0x09001f000f0b7f89 */ /* 0x000e6400000e0000 */
[----:B-1----:R-:W-:-:S05]  /*0950*/  FADD.FTZ R11, R15, R11 ;  /* 0x0000000b0f0b7221 */ /* 0x002fca0000010000 */
[----:B------:R-:W1:Y:S02]  /*0960*/  SHFL.DOWN PT, R12, R11, 0x4, 0x1f ;  /* 0x08801f000b0c7f89 */ /* 0x000e6400000e0000 */
[----:B-1----:R-:W-:-:S05]  /*0970*/  FADD.FTZ R12, R11, R12 ;  /* 0x0000000c0b0c7221 */ /* 0x002fca0000010000 */
[----:B------:R-:W1:Y:S02]  /*0980*/  SHFL.DOWN PT, R13, R12, 0x2, 0x1f ;  /* 0x08401f000c0d7f89 */ /* 0x000e6400000e0000 */
[----:B-1----:R-:W-:-:S05]  /*0990*/  FADD.FTZ R15, R12, R13 ;  /* 0x0000000d0c0f7221 */ /* 0x002fca0000010000 */
[----:B------:R1:W2:Y:S02]  /*09a0*/  SHFL.DOWN PT, R14, R15, 0x1, 0x1f ;  /* 0x08201f000f0e7f89 */ /* 0x0002a400000e0000 */
.L_x_47:
[----:B-12---:R-:W-:Y:S02]  /*09b0*/  FADD.FTZ R15, R14, R15 ;  /* 0x0000000f0e0f7221 */ /* 0x006fe40000010000 */
.L_x_38:
[----:B------:R-:W-:Y:S05]  /*09c0*/  BSYNC B1 ;  /* 0x0000000000017941 */ /* 0x000fea0003800000 */
.L_x_37:
[----:B------:R-:W-:Y:S01]  /*09d0*/  ISETP.NE.AND P0, PT, R9, RZ, PT ;  /* 0x000000ff0900720c */ /* 0x000fe20003f05270 */
[----:B------:R-:W-:-:S12]  /*09e0*/  BSSY B1, `(.L_x_41) ;  /* 0x000000b000017945 */ /* 0x000fd80003800000 */
[----:B------:R-:W-:Y:S05]  /*09f0*/  @P0 BRA `(.L_x_42) ;  /* 0x0000009000000947 */ /* 0x000fea0003800000 */
[----:B------:R-:W-:-:S04]  /*0a00*/  IADD3 R10, P0, R10, c[0x0][0x160], RZ ;  /* 0x000058000a0a7a10 */ /* 0x000fc80007f1e0ff */
[----:B------:R-:W-:-:S05]  /*0a10*/  IADD3.X R11, R8, c[0x0][0x164], RZ, P0, !PT ;  /* 0x00005900080b7a10 */ /* 0x000fca00007fe4ff */
[----:B------:R-:W2:Y:S01]  /*0a20*/  LDG.E.U16 R8, [R10.64] ;  /* 0x000000060a087981 */ /* 0x000ea2000c1e1500 */
[----:B-1----:R-:W-:-:S05]  /*0a30*/  F2FP.PACK_AB R15, RZ, R15 ;  /* 0x0000000fff0f723e */ /* 0x002fca00000000ff */
[----:B------:R-:W-:Y:S02]  /*0a40*/  HADD2.F32 R15, -RZ, R15.H0_H0 ;  /* 0x2000000fff0f7230 */ /* 0x000fe40000004100 */
[----:B--2---:R-:W-:-:S05]  /*0a50*/  HADD2.F32 R8, -RZ, R8.H0_H0 ;  /* 0x20000008ff087230 */ /* 0x004fca0000004100 */
[----:B------:R-:W-:-:S05]  /*0a60*/  FADD.FTZ R8, R8, R15 ;  /* 0x0000000f08087221 */ /* 0x000fca0000010000 */
[----:B------:R-:W-:-:S05]  /*0a70*/  F2FP.PACK_AB R8, RZ, R8 ;  /* 0x00000008ff08723e */ /* 0x000fca00000000ff */
[----:B------:R1:W-:Y:S02]  /*0a80*/  STG.E.U16 [R10.64], R8 ;  /* 0x000000080a007986 */ /* 0x0003e4000c101506 */
.L_x_42:
[----:B------:R-:W-:Y:S05]  /*0a90*/  BSYNC B1 ;  /* 0x0000000000017941 */ /* 0x000fea0003800000 */
.L_x_41:
[----:B------:R-:W-:-:S04]  /*0aa0*/  IADD3 R5, R5, 0x1, RZ ;  /* 0x0000000105057810 */ /* 0x000fc80007ffe0ff */
[----:B------:R-:W-:-:S13]  /*0ab0*/  ISETP.GE.AND P0, PT, R5, c[0x0][0x18c], PT ;  /* 0x0000630005007a0c */ /* 0x000fda0003f06270 */
[----:B01----:R-:W-:Y:S05]  /*0ac0*/  @!P0 BRA `(.L_x_43) ;  /* 0xfffff90000008947 */ /* 0x003fea000383ffff */
.L_x_31:
[----:B------:R-:W-:Y:S05]  /*0ad0*/  BSYNC B0 ;  /* 0x0000000000007941 */ /* 0x000fea0003800000 */
.L_x_30:
        /* <DEDUP_REMOVED lines=10> */
.L_x_44:
[----:B0-----:R-:W-:Y:S01]  /*0b80*/  IADD3 R5, P0, R2, R0, RZ ;  /* 0x0000000002057210 */ /* 0x001fe20007f1e0ff */
[----:B------:R-:W2:Y:S03]  /*0b90*/  LDG.E.U16 R9, [R6.64] ;  /* 0x0000000606097981 */ /* 0x000ea6000c1e1500 */
[----:B------:R-:W-:Y:S02]  /*0ba0*/  LEA.HI.X.SX32 R8, R0, R3, 0x1, P0 ;  /* 0x0000000300087211 */ /* 0x000fe400000f0eff */
[----:B------:R-:W-:-:S04]  /*0bb0*/  LEA R4, P0, R5, c[0x0][0x160], 0x1 ;  /* 0x0000580005047a11 */ /* 0x000fc800078008ff */
[----:B------:R-:W-:-:S05]  /*0bc0*/  LEA.HI.X R5, R5, c[0x0][0x164], R8, 0x1, P0 ;  /* 0x0000590005057a11 */ /* 0x000fca00000f0c08 */
[----:B------:R-:W3:Y:S01]  /*0bd0*/  LDG.E.U16 R8, [R4.64] ;  /* 0x0000000604087981 */ /* 0x000ee2000c1e1500 */
[----:B------:R-:W-:-:S04]  /*0be0*/  IADD3 R0, R0, c[0x0][0x0], RZ ;  /* 0x0000000000007a10 */ /* 0x000fc80007ffe0ff */
[----:B------:R-:W-:Y:S01]  /*0bf0*/  ISETP.GE.AND P0, PT, R0, c[0x0][0x18c], PT ;  /* 0x0000630000007a0c */ /* 0x000fe20003f06270 */
[----:B--2---:R-:W-:Y:S02]  /*0c00*/  HADD2.F32 R9, -RZ, R9.H0_H0 ;  /* 0x20000009ff097230 */ /* 0x004fe40000004100 */
[----:B---3--:R-:W-:-:S05]  /*0c10*/  HADD2.F32 R8, -RZ, R8.H0_H0 ;  /* 0x20000008ff087230 */ /* 0x008fca0000004100 */
[----:B------:R-:W-:-:S05]  /*0c20*/  FMUL.FTZ R8, R8, R9 ;  /* 0x0000000908087220 */ /* 0x000fca0000410000 */
[----:B------:R-:W-:-:S05]  /*0c30*/  F2FP.PACK_AB R8, RZ, R8 ;  /* 0x00000008ff08723e */ /* 0x000fca00000000ff */
[----:B------:R0:W-:Y:S01]  /*0c40*/  STG.E.U16 [R4.64], R8 ;  /* 0x0000000804007986 */ /* 0x0001e2000c101506 */
[----:B------:R-:W-:Y:S05]  /*0c50*/  @!P0 BRA `(.L_x_44) ;  /* 0xffffff2000008947 */ /* 0x000fea000383ffff */
[----:B------:R-:W-:Y:S05]  /*0c60*/  EXIT ;  /* 0x000000000000794d */ /* 0x000fea0003800000 */
.L_x_36:
[----:B------:R-:W-:Y:S01]  /*0c70*/  IMAD.MOV.U32 R15, RZ, RZ, R11 ;  /* 0x000000ffff0f7224 */ /* 0x000fe200078e000b */
[----:B0-----:R-:W-:Y:S01]  /*0c80*/  MOV R12, 0xcd0 ;  /* 0x00000cd0000c7802 */ /* 0x001fe20000000f00 */
[----:B------:R-:W-:Y:S02]  /*0c90*/  IMAD.MOV.U32 R14, RZ, RZ, 0x10 ;  /* 0x00000010ff0e7424 */ /* 0x000fe400078e00ff */
[----:B------:R-:W-:Y:S02]  /*0ca0*/  IMAD.MOV.U32 R16, RZ, RZ, 0x1f ;  /* 0x0000001fff107424 */ /* 0x000fe400078e00ff */
[----:B------:R-:W-:Y:S02]  /*0cb0*/  IMAD.MOV.U32 R17, RZ, RZ, -0x1 ;  /* 0xffffffffff117424 */ /* 0x000fe400078e00ff */
[----:B------:R-:W-:Y:S05]  /*0cc0*/  CALL.REL.NOINC `($__internal_3_$__cuda_sm70_shflsync_down_p) ;  /* 0x0000046000007944 */ /* 0x000fea0003c00000 */
[----:B-1----:R-:W-:Y:S01]  /*0cd0*/  IMAD.MOV.U32 R12, RZ, RZ, R14 ;  /* 0x000000ffff0c7224 */ /* 0x002fe200078e000e */
[----:B0-----:R-:W-:Y:S05]  /*0ce0*/  BRA `(.L_x_45) ;  /* 0xfffffab000007947 */ /* 0x001fea000383ffff */
.L_x_39:
[----:B------:R-:W-:Y:S01]  /*0cf0*/  IMAD.MOV.U32 R14, RZ, RZ, 0x10 ;  /* 0x00000010ff0e7424 */ /* 0x000fe200078e00ff */
[----:B------:R-:W-:Y:S01]  /*0d00*/  MOV R12, 0xd40 ;  /* 0x00000d40000c7802 */ /* 0x000fe20000000f00 */
[----:B0-----:R-:W-:-:S02]  /*0d10*/  IMAD.MOV.U32 R16, RZ, RZ, 0x1f ;  /* 0x0000001fff107424 */ /* 0x001fc400078e00ff */
[----:B------:R-:W-:Y:S02]  /*0d20*/  IMAD.MOV.U32 R17, RZ, RZ, -0x1 ;  /* 0xffffffffff117424 */ /* 0x000fe400078e00ff */
[----:B-1----:R-:W-:Y:S05]  /*0d30*/  CALL.REL.NOINC `($__internal_3_$__cuda_sm70_shflsync_down_p) ;  /* 0x000003f000007944 */ /* 0x002fea0003c00000 */
[----:B-1----:R-:W-:Y:S01]  /*0d40*/  IMAD.MOV.U32 R12, RZ, RZ, R14 ;  /* 0x000000ffff0c7224 */ /* 0x002fe200078e000e */
[----:B0-----:R-:W-:Y:S05]  /*0d50*/  BRA `(.L_x_46) ;  /* 0xfffffbc000007947 */ /* 0x001fea000383ffff */
.L_x_40:
[----:B------:R-:W-:Y:S01]  /*0d60*/  IMAD.MOV.U32 R14, RZ, RZ, 0x8 ;  /* 0x00000008ff0e7424 */ /* 0x000fe200078e00ff */
[----:B------:R-:W-:Y:S01]  /*0d70*/  MOV R12, 0xdb0 ;  /* 0x00000db0000c7802 */ /* 0x000fe20000000f00 */
[----:B0-----:R-:W-:Y:S02]  /*0d80*/  IMAD.MOV.U32 R16, RZ, RZ, 0x1f ;  /* 0x0000001fff107424 */ /* 0x001fe400078e00ff */
[----:B------:R-:W-:Y:S02]  /*0d90*/  IMAD.MOV.U32 R17, RZ, RZ, -0x1 ;  /* 0xffffffffff117424 */ /* 0x000fe400078e00ff */
[----:B------:R-:W-:Y:S05]  /*0da0*/  CALL.REL.NOINC `($__internal_3_$__cuda_sm70_shflsync_down_p) ;  /* 0x0000038000007944 */ /* 0x000fea0003c00000 */
[----:B01----:R-:W-:Y:S01]  /*0db0*/  FADD.FTZ R15, R15, R14 ;  /* 0x0000000e0f0f7221 */ /* 0x003fe20000010000 */
[----:B------:R-:W-:Y:S01]  /*0dc0*/  MOV R12, 0xe10 ;  /* 0x00000e10000c7802 */ /* 0x000fe20000000f00 */
[----:B------:R-:W-:Y:S02]  /*0dd0*/  IMAD.MOV.U32 R14, RZ, RZ, 0x4 ;  /* 0x00000004ff0e7424 */ /* 0x000fe400078e00ff */
[----:B------:R-:W-:Y:S02]  /*0de0*/  IMAD.MOV.U32 R16, RZ, RZ, 0x1f ;  /* 0x0000001fff107424 */ /* 0x000fe400078e00ff */
[----:B------:R-:W-:-:S02]  /*0df0*/  IMAD.MOV.U32 R17, RZ, RZ, -0x1 ;  /* 0xffffffffff117424 */ /* 0x000fc400078e00ff */
[----:B------:R-:W-:Y:S05]  /*0e00*/  CALL.REL.NOINC `($__internal_3_$__cuda_sm70_shflsync_down_p) ;  /* 0x0000032000007944 */ /* 0x000fea0003c00000 */
[----:B01----:R-:W-:Y:S01]  /*0e10*/  FADD.FTZ R15, R15, R14 ;  /* 0x0000000e0f0f7221 */ /* 0x003fe20000010000 */
[----:B------:R-:W-:Y:S01]  /*0e20*/  MOV R12, 0xe70 ;  /* 0x00000e70000c7802 */ /* 0x000fe20000000f00 */
[----:B------:R-:W-:-:S02]  /*0e30*/  IMAD.MOV.U32 R14, RZ, RZ, 0x2 ;  /* 0x00000002ff0e7424 */ /* 0x000fc400078e00ff */
[----:B------:R-:W-:Y:S02]  /*0e40*/  IMAD.MOV.U32 R16, RZ, RZ, 0x1f ;  /* 0x0000001fff107424 */ /* 0x000fe400078e00ff */
[----:B------:R-:W-:Y:S02]  /*0e50*/  IMAD.MOV.U32 R17, RZ, RZ, -0x1 ;  /* 0xffffffffff117424 */ /* 0x000fe400078e00ff */
[----:B------:R-:W-:Y:S05]  /*0e60*/  CALL.REL.NOINC `($__internal_3_$__cuda_sm70_shflsync_down_p) ;  /* 0x000002c000007944 */ /* 0x000fea0003c00000 */
[----:B01----:R-:W-:Y:S01]  /*0e70*/  FADD.FTZ R15, R15, R14 ;  /* 0x0000000e0f0f7221 */ /* 0x003fe20000010000 */
[----:B------:R-:W-:Y:S01]  /*0e80*/  MOV R12, 0xed0 ;  /* 0x00000ed0000c7802 */ /* 0x000fe20000000f00 */
[----:B------:R-:W-:Y:S02]  /*0e90*/  IMAD.MOV.U32 R14, RZ, RZ, 0x1 ;  /* 0x00000001ff0e7424 */ /* 0x000fe400078e00ff */
[----:B------:R-:W-:Y:S02]  /*0ea0*/  IMAD.MOV.U32 R16, RZ, RZ, 0x1f ;  /* 0x0000001fff107424 */ /* 0x000fe400078e00ff */
[----:B------:R-:W-:Y:S02]  /*0eb0*/  IMAD.MOV.U32 R17, RZ, RZ, -0x1 ;  /* 0xffffffffff117424 */ /* 0x000fe400078e00ff */
[----:B------:R-:W-:Y:S05]  /*0ec0*/  CALL.REL.NOINC `($__internal_3_$__cuda_sm70_shflsync_down_p) ;  /* 0x0000026000007944 */ /* 0x000fea0003c00000 */
[----:B01----:R-:W-:Y:S05]  /*0ed0*/  BRA `(.L_x_47) ;  /* 0xfffffad000007947 */ /* 0x003fea000383ffff */
        .weak           $__internal_2_$__cuda_sm20_dblrcp_rn_slowpath_v3
        .type           $__internal_2_$__cuda_sm20_dblrcp_rn_slowpath_v3,@function
        .size           $__internal_2_$__cuda_sm20_dblrcp_rn_slowpath_v3,($__internal_3_$__cuda_sm70_shflsync_down_p - $__internal_2_$__cuda_sm20_dblrcp_rn_slowpath_v3)
$__internal_2_$__cuda_sm20_dblrcp_rn_slowpath_v3:
        /* <DEDUP_REMOVED lines=23> */
.L_x_50:
        /* <DEDUP_REMOVED lines=10> */
.L_x_48:
[----:B------:R-:W-:Y:S01]  /*10f0*/  LOP3.LUT R9, R7, 0x80000, RZ, 0xfc, !PT ;  /* 0x0008000007097812 */ /* 0x000fe200078efcff */
[----:B------:R-:W-:Y:S02]  /*1100*/  IMAD.MOV.U32 R8, RZ, RZ, R6 ;  /* 0x000000ffff087224 */ /* 0x000fe400078e0006 */
.L_x_49:
[----:B------:R-:W-:-:S04]  /*1110*/  IMAD.MOV.U32 R5, RZ, RZ, 0x0 ;  /* 0x00000000ff057424 */ /* 0x000fc800078e00ff */
[----:B------:R-:W-:Y:S05]  /*1120*/  RET.REL.NODEC R4 `(_ZN2at6native61_GLOBAL__N__a41b8ba8_28_MultiLabelMarginCriterion_cu_26f6785b38multilabel_margin_loss_backward_kernelIN3c104HalfEfEEvPT_PKS5_S8_PKlS8_iibb) ;  /* 0xffffeed004007950 */ /* 0x000fea0003c3ffff */
        .weak           $__internal_3_$__cuda_sm70_shflsync_down_p
        .type           $__internal_3_$__cuda_sm70_shflsync_down_p,@function
        .size           $__internal_3_$__cuda_sm70_shflsync_down_p,(.L_x_198 - $__internal_3_$__cuda_sm70_shflsync_down_p)
$__internal_3_$__cuda_sm70_shflsync_down_p:
[----:B------:R-:W-:Y:S01]  /*1130*/  IMAD.MOV.U32 R13, RZ, RZ, 0x0 ;  /* 0x00000000ff0d7424 */ /* 0x000fe200078e00ff */
[----:B------:R-:W-:Y:S04]  /*1140*/  WARPSYNC R17 ;  /* 0x0000001100007348 */ /* 0x000fe80003800000 */
[----:B------:R0:W1:Y:S01]  /*1150*/  SHFL.DOWN PT, R14, R15, R14, R16 ;  /* 0x0800000e0f0e7389 */ /* 0x00006200000e0010 */
[----:B------:R-:W-:Y:S05]  /*1160*/  RET.REL.NODEC R12 `(_ZN2at6native61_GLOBAL__N__a41b8ba8_28_MultiLabelMarginCriterion_cu_26f6785b38multilabel_margin_loss_backward_kernelIN3c104HalfEfEEvPT_PKS5_S8_PKlS8_iibb) ;  /* 0xffffee900c007950 */ /* 0x000fea0003c3ffff */
.L_x_51:
        /* <DEDUP_REMOVED lines=9> */
.L_x_198:


//--------------------- .text._ZN2at6native61_GLOBAL__N__a41b8ba8_28_MultiLabelMarginCriterion_cu_26f6785b38multilabel_margin_loss_backward_kernelIffEEvPT_PKS3_S6_PKlS6_iibb --------------------------
	.section	.text._ZN2at6native61_GLOBAL__N__a41b8ba8_28_MultiLabelMarginCriterion_cu_26f6785b38multilabel_margin_loss_backward_kernelIffEEvPT_PKS3_S6_PKlS6_iibb,"ax",@progbits
	.sectioninfo	@"SHI_REGISTERS=21"
	.align	128
.text._ZN2at6native61_GLOBAL__N__a41b8ba8_28_MultiLabelMarginCriterion_cu_26f6785b38multilabel_margin_loss_backward_kernelIffEEvPT_PKS3_S6_PKlS6_iibb:
        .type           _ZN2at6native61_GLOBAL__N__a41b8ba8_28_MultiLabelMarginCriterion_cu_26f6785b38multilabel_margin_loss_backward_kernelIffEEvPT_PKS3_S6_PKlS6_iibb,@function
        .size           _ZN2at6native61_GLOBAL__N__a41b8ba8_28_MultiLabelMarginCriterion_cu_26f6785b38multilabel_margin_loss_backward_kernelIffEEvPT_PKS3_S6_PKlS6_iibb,(.L_x_201 - _ZN2at6native61_GLOBAL__N__a41b8ba8_28_MultiLabelMarginCriterion_cu_26f6785b38multilabel_margin_loss_backward_kernelIffEEvPT_PKS3_S6_PKlS6_iibb)
        .other          _ZN2at6native61_GLOBAL__N__a41b8ba8_28_MultiLabelMarginCriterion_cu_26f6785b38multilabel_margin_loss_backward_kernelIffEEvPT_PKS3_S6_PKlS6_iibb,@"STO_CUDA_ENTRY STV_DEFAULT"
_ZN2at6native61_GLOBAL__N__a41b8ba8_28_MultiLabelMarginCriterion_cu_26f6785b38multilabel_margin_loss_backward_kernelIffEEvPT_PKS3_S6_PKlS6_iibb:
[----:B------:R-:W-:Y:S02]  /*0000*/  IMAD.MOV.U32 R1, RZ, RZ, c[0x0][0x28] ;  /* 0x00000a00ff017624 */ /* 0x000fe400078e00ff */
[----:B------:R-:W0:Y:S01]  /*0010*/  S2R R4, SR_TID.X ;  /* 0x0000000000047919 */ /* 0x000e220000002100 */
[----:B------:R-:W-:Y:S01]  /*0020*/  ULDC.64 UR6, c[0x0][0x118] ;  /* 0x0000460000067ab9 */ /* 0x000fe20000000a00 */
[----:B------:R-:W-:Y:S02]  /*0030*/  BSSY B0, `(.L_x_52) ;  /* 0x000000f000007945 */ /* 0x000fe40003800000 */
[----:B------:R-:W1:Y:S01]  /*0040*/  S2R R0, SR_CTAID.X ;  /* 0x0000000000007919 */ /* 0x000e620000002500 */
[----:B0-----:R-:W-:Y:S01]  /*0050*/  ISETP.GE.AND P0, PT, R4, c[0x0][0x18c], PT ;  /* 0x0000630004007a0c */ /* 0x001fe20003f06270 */
[----:B-1----:R-:W-:-:S05]  /*0060*/  IMAD R2, R0, c[0x0][0x18c], RZ ;  /* 0x0000630000027a24 */ /* 0x002fca00078e02ff */
[----:B------:R-:W-:-:S07]  /*0070*/  SHF.R.S32.HI R3, RZ, 0x1f, R2 ;  /* 0x0000001fff037819 */ /* 0x000fce0000011402 */
[----:B------:R-:W-:Y:S05]  /*0080*/  @P0 BRA `(.L_x_53) ;  /* 0x0000009000000947 */ /* 0x000fea0003800000 */
[----:B------:R-:W-:-:S05]  /*0090*/  IMAD.MOV.U32 R5, RZ, RZ, R4 ;  /* 0x000000ffff057224 */ /* 0x000fca00078e0004 */
.L_x_54:
[----:B------:R-:W-:-:S04]  /*00a0*/  IADD3 R7, P0, R2, R5, RZ ;  /* 0x0000000502077210 */ /* 0x000fc80007f1e0ff */
[----:B------:R-:W-:Y:S02]  /*00b0*/  LEA.HI.X.SX32 R8, R5, R3, 0x1, P0 ;  /* 0x0000000305087211 */ /* 0x000fe400000f0eff */
[----:B------:R-:W-:Y:S02]  /*00c0*/  LEA R6, P0, R7, c[0x0][0x160], 0x2 ;  /* 0x0000580007067a11 */ /* 0x000fe400078010ff */
[----:B------:R-:W-:Y:S02]  /*00d0*/  IADD3 R5, R5, c[0x0][0x0], RZ ;  /* 0x0000000005057a10 */ /* 0x000fe40007ffe0ff */
[----:B------:R-:W-:Y:S02]  /*00e0*/  LEA.HI.X R7, R7, c[0x0][0x164], R8, 0x2, P0 ;  /* 0x0000590007077a11 */ /* 0x000fe400000f1408 */
[----:B------:R-:W-:-:S03]  /*00f0*/  ISETP.GE.AND P0, PT, R5, c[0x0][0x18c], PT ;  /* 0x0000630005007a0c */ /* 0x000fc60003f06270 */
[----:B------:R0:W-:Y:S10]  /*0100*/  STG.E [R6.64], RZ ;  /* 0x000000ff06007986 */ /* 0x0001f4000c101906 */
[----:B0-----:R-:W-:Y:S05]  /*0110*/  @!P0 BRA `(.L_x_54) ;  /* 0xffffff8000008947 */ /* 0x001fea000383ffff */
.L_x_53:
[----:B------:R-:W-:Y:S05]  /*0120*/  BSYNC B0 ;  /* 0x0000000000007941 */ /* 0x000fea0003800000 */
.L_x_52:
[----:B------:R-:W-:Y:S01]  /*0130*/  IMAD.MOV.U32 R5, RZ, RZ, c[0x0][0x18c] ;  /* 0x00006300ff057624 */ /* 0x000fe200078e00ff */
[----:B------:R-:W-:Y:S04]  /*0140*/  BAR.SYNC.DEFER_BLOCKING 0x0 ;  /* 0x0000000000007b1d */ /* 0x000fe80000010000 */
[----:B------:R-:W-:-:S13]  /*0150*/  ISETP.GE.AND P0, PT, R5, 0x1, PT ;  /* 0x000000010500780c */ /* 0x000fda0003f06270 */
[----:B------:R-:W-:Y:S05]  /*0160*/  @!P0 BRA `(.L_x_55) ;  /* 0x0000084000008947 */ /* 0x000fea0003800000 */
        /* <DEDUP_REMOVED lines=9> */
[----:B0-----:R-:W-:-:S06]  /*0200*/  FMUL.FTZ R5, R5, 1 ;  /* 0x3f80000005057820 */ /* 0x001fcc0000410000 */
[----:B------:R-:W0:Y:S08]  /*0210*/  F2F.F64.F32 R6, R5 ;  /* 0x0000000500067310 */ /* 0x000e300000201800 */
[----:B0-----:R-:W0:Y:S01]  /*0220*/  MUFU.RCP64H R9, R7 ;  /* 0x0000000700097308 */ /* 0x001e220000001800 */
[----:B------:R-:W-:-:S04]  /*0230*/  IADD3 R8, R7, 0x300402, RZ ;  /* 0x0030040207087810 */ /* 0x000fc80007ffe0ff */
[----:B------:R-:W-:Y:S02]  /*0240*/  FSETP.GEU.AND P0, PT, |R8|, 5.8789094863358348022e-39, PT ;  /* 0x004004020800780b */ /* 0x000fe40003f0e200 */
[----:B0-----:R-:W0:-:S06]  /*0250*/  DFMA R10, -R6, R8, 1 ;  /* 0x3ff00000060a742b */ /* 0x001e0c0000000108 */
[----:B0-----:R-:W0:-:S06]  /*0260*/  DFMA R10, R10, R10, R10 ;  /* 0x0000000a0a0a722b */ /* 0x001e0c000000000a */
[----:B0-----:R-:W0:-:S06]  /*0270*/  DFMA R10, R8, R10, R8 ;  /* 0x0000000a080a722b */ /* 0x001e0c0000000008 */
[----:B0-----:R-:W0:-:S06]  /*0280*/  DFMA R12, -R6, R10, 1 ;  /* 0x3ff00000060c742b */ /* 0x001e0c000000010a */
[----:B0-----:R0:W1:Y:S01]  /*0290*/  DFMA R10, R10, R12, R10 ;  /* 0x0000000c0a0a722b */ /* 0x001062000000000a */
[----:B------:R-:W-:Y:S05]  /*02a0*/  @P0 BRA `(.L_x_56) ;  /* 0x0000004000000947 */ /* 0x000fea0003800000 */
[----:B------:R-:W-:Y:S02]  /*02b0*/  LOP3.LUT R5, R7, 0x7fffffff, RZ, 0xc0, !PT ;  /* 0x7fffffff07057812 */ /* 0x000fe400078ec0ff */
[----:B------:R-:W-:Y:S02]  /*02c0*/  MOV R8, 0x2f0 ;  /* 0x000002f000087802 */ /* 0x000fe40000000f00 */
[----:B0-----:R-:W-:Y:S02]  /*02d0*/  IADD3 R12, R5, -0x100000, RZ ;  /* 0xfff00000050c7810 */ /* 0x001fe40007ffe0ff */
[----:B-1----:R-:W-:Y:S05]  /*02e0*/  CALL.REL.NOINC `($__internal_4_$__cuda_sm20_dblrcp_rn_slowpath_v3) ;  /* 0x00000ab000007944 */ /* 0x002fea0003c00000 */
.L_x_56:
[----:B01----:R-:W0:Y:S01]  /*02f0*/  F2F.F32.F64 R5, R10 ;  /* 0x0000000a00057310 */ /* 0x003e220000301000 */
[----:B------:R-:W0:Y:S01]  /*0300*/  DSETP.GEU.AND P0, PT, |R10|, c[0x2][0x0], PT ;  /* 0x008000000a00762a */ /* 0x000e220003f0e200 */
[----:B------:R-:W-:Y:S01]  /*0310*/  SHF.R.S32.HI R7, RZ, 0x1f, R4 ;  /* 0x0000001fff077819 */ /* 0x000fe20000011404 */
[----:B------:R-:W-:Y:S01]  /*0320*/  BSSY B0, `(.L_x_55) ;  /* 0x0000068000007945 */ /* 0x000fe20003800000 */
[----:B------:R-:W-:Y:S02]  /*0330*/  IMAD.MOV.U32 R6, RZ, RZ, RZ ;  /* 0x000000ffff067224 */ /* 0x000fe400078e00ff */
[----:B------:R-:W-:-:S04]  /*0340*/  LEA.HI R7, R7, R4, RZ, 0x5 ;  /* 0x0000000407077211 */ /* 0x000fc800078f28ff */
[----:B------:R-:W-:Y:S02]  /*0350*/  LOP3.LUT R9, R7, 0xffffffe0, RZ, 0xc0, !PT ;  /* 0xffffffe007097812 */ /* 0x000fe400078ec0ff */
[----:B------:R-:W-:-:S03]  /*0360*/  SHF.R.S32.HI R7, RZ, 0x5, R7 ;  /* 0x00000005ff077819 */ /* 0x000fc60000011407 */
[----:B------:R-:W-:Y:S02]  /*0370*/  IMAD.IADD R4, R4, 0x1, -R9 ;  /* 0x0000000104047824 */ /* 0x000fe400078e0a09 */
[----:B0-----:R-:W-:Y:S02]  /*0380*/  @!P0 FMUL R5, R5, 1.175494350822287508e-38 ;  /* 0x0080000005058820 */ /* 0x001fe40000400000 */
.L_x_69:
[----:B------:R-:W-:-:S04]  /*0390*/  IADD3 R9, P0, R2, R6, RZ ;  /* 0x0000000602097210 */ /* 0x000fc80007f1e0ff */
[----:B------:R-:W-:Y:S02]  /*03a0*/  LEA.HI.X.SX32 R10, R6, R3, 0x1, P0 ;  /* 0x00000003060a7211 */ /* 0x000fe400000f0eff */
[----:B------:R-:W-:-:S04]  /*03b0*/  LEA R8, P0, R9, c[0x0][0x178], 0x3 ;  /* 0x00005e0009087a11 */ /* 0x000fc800078018ff */
[----:B------:R-:W-:-:S06]  /*03c0*/  LEA.HI.X R9, R9, c[0x0][0x17c], R10, 0x3, P0 ;  /* 0x00005f0009097a11 */ /* 0x000fcc00000f1c0a */
[----:B------:R-:W2:Y:S02]  /*03d0*/  LDG.E R9, [R8.64] ;  /* 0x0000000608097981 */ /* 0x000ea4000c1e1900 */
[----:B--2---:R-:W-:-:S13]  /*03e0*/  ISETP.GE.AND P0, PT, R9, RZ, PT ;  /* 0x000000ff0900720c */ /* 0x004fda0003f06270 */
[----:B------:R-:W-:Y:S05]  /*03f0*/  @!P0 BRA `(.L_x_57) ;  /* 0x000005a000008947 */ /* 0x000fea0003800000 */
[----:B------:R-:W0:Y:S01]  /*0400*/  S2R R12, SR_TID.X ;  /* 0x00000000000c7919 */ /* 0x000e220000002100 */
[----:B------:R-:W-:Y:S01]  /*0410*/  IADD3 R8, P0, R2, R9, RZ ;  /* 0x0000000902087210 */ /* 0x000fe20007f1e0ff */
[----:B------:R-:W-:-:S03]  /*0420*/  IMAD.MOV.U32 R14, RZ, RZ, RZ ;  /* 0x000000ffff0e7224 */ /* 0x000fc600078e00ff */
[----:B------:R-:W-:Y:S02]  /*0430*/  LEA.HI.X.SX32 R9, R9, R3, 0x1, P0 ;  /* 0x0000000309097211 */ /* 0x000fe400000f0eff */
[----:B0-----:R-:W-:-:S13]  /*0440*/  ISETP.GE.AND P1, PT, R12, c[0x0][0x18c], PT ;  /* 0x000063000c007a0c */ /* 0x001fda0003f26270 */
[----:B------:R-:W-:Y:S05]  /*0450*/  @P1 BRA `(.L_x_58) ;  /* 0x0000021000001947 */ /* 0x000fea0003800000 */
[----:B------:R-:W-:-:S04]  /*0460*/  LEA R10, P0, R8, c[0x0][0x170], 0x2 ;  /* 0x00005c00080a7a11 */ /* 0x000fc800078010ff */
[----:B------:R-:W-:-:S05]  /*0470*/  LEA.HI.X R11, R8, c[0x0][0x174], R9, 0x2, P0 ;  /* 0x00005d00080b7a11 */ /* 0x000fca00000f1409 */
[----:B------:R-:W2:Y:S01]  /*0480*/  LDG.E R10, [R10.64] ;  /* 0x000000060a0a7981 */ /* 0x000ea2000c1e1900 */
[----:B------:R-:W-:Y:S02]  /*0490*/  IMAD.MOV.U32 R14, RZ, RZ, RZ ;  /* 0x000000ffff0e7224 */ /* 0x000fe400078e00ff */
[----:B------:R-:W-:Y:S02]  /*04a0*/  IMAD.MOV.U32 R13, RZ, RZ, R12 ;  /* 0x000000ffff0d7224 */ /* 0x000fe400078e000c */
[----:B--2---:R-:W-:-:S03]  /*04b0*/  FADD.FTZ R17, -R10, 1 ;  /* 0x3f8000000a117421 */ /* 0x004fc60000010100 */
.L_x_61:
[----:B0-----:R-:W-:-:S04]  /*04c0*/  IADD3 R10, P0, R2, R13, RZ ;  /* 0x0000000d020a7210 */ /* 0x001fc80007f1e0ff */
[----:B------:R-:W-:Y:S01]  /*04d0*/  LEA.HI.X.SX32 R11, R13, R3, 0x1, P0 ;  /* 0x000000030d0b7211 */ /* 0x000fe200000f0eff */
[----:B------:R-:W-:-:S03]  /*04e0*/  IMAD.SHL.U32 R18, R10, 0x4, RZ ;  /* 0x000000040a127824 */ /* 0x000fc600078e00ff */
[----:B------:R-:W-:Y:S02]  /*04f0*/  SHF.L.U64.HI R16, R10, 0x2, R11 ;  /* 0x000000020a107819 */ /* 0x000fe4000001020b */
[----:B------:R-:W-:-:S04]  /*0500*/  IADD3 R10, P0, R18, c[0x0][0x180], RZ ;  /* 0x00006000120a7a10 */ /* 0x000fc80007f1e0ff */
[----:B------:R-:W-:-:S05]  /*0510*/  IADD3.X R11, R16, c[0x0][0x184], RZ, P0, !PT ;  /* 0x00006100100b7a10 */ /* 0x000fca00007fe4ff */
[----:B------:R-:W2:Y:S01]  /*0520*/  LDG.E R10, [R10.64] ;  /* 0x000000060a0a7981 */ /* 0x000ea2000c1e1900 */
[----:B------:R-:W-:Y:S01]  /*0530*/  IADD3 R13, R13, c[0x0][0x0], RZ ;  /* 0x000000000d0d7a10 */ /* 0x000fe20007ffe0ff */
[----:B------:R-:W-:Y:S03]  /*0540*/  BSSY B1, `(.L_x_59) ;  /* 0x0000011000017945 */ /* 0x000fe60003800000 */
[----:B------:R-:W-:Y:S01]  /*0550*/  ISETP.GE.AND P0, PT, R13, c[0x0][0x18c], PT ;  /* 0x000063000d007a0c */ /* 0x000fe20003f06270 */
[----:B--2---:R-:W0:Y:S02]  /*0560*/  F2I.FTZ.TRUNC.NTZ R15, R10 ;  /* 0x0000000a000f7305 */ /* 0x004e24000021f100 */
[----:B0-----:R-:W-:-:S13]  /*0570*/  ISETP.NE.AND P1, PT, R15, RZ, PT ;  /* 0x000000ff0f00720c */ /* 0x001fda0003f25270 */
[----:B------:R-:W-:Y:S05]  /*0580*/  @P1 BRA `(.L_x_60) ;  /* 0x000000c000001947 */ /* 0x000fea0003800000 */
[----:B------:R-:W-:-:S04]  /*0590*/  IADD3 R10, P1, R18, c[0x0][0x170], RZ ;  /* 0x00005c00120a7a10 */ /* 0x000fc80007f3e0ff */
[----:B------:R-:W-:-:S05]  /*05a0*/  IADD3.X R11, R16, c[0x0][0x174], RZ, P1, !PT ;  /* 0x00005d00100b7a10 */ /* 0x000fca0000ffe4ff */
[----:B------:R-:W2:Y:S02]  /*05b0*/  LDG.E R10, [R10.64] ;  /* 0x000000060a0a7981 */ /* 0x000ea4000c1e1900 */
[----:B--2---:R-:W-:-:S05]  /*05c0*/  FADD.FTZ R15, R17, R10 ;  /* 0x0000000a110f7221 */ /* 0x004fca0000010000 */
[----:B------:R-:W-:-:S13]  /*05d0*/  FSETP.GT.FTZ.AND P1, PT, R15, RZ, PT ;  /* 0x000000ff0f00720b */ /* 0x000fda0003f34000 */
[----:B------:R-:W-:Y:S05]  /*05e0*/  @!P1 BRA `(.L_x_60) ;  /* 0x0000006000009947 */ /* 0x000fea0003800000 */
[----:B------:R-:W-:-:S04]  /*05f0*/  IADD3 R10, P1, R18, c[0x0][0x160], RZ ;  /* 0x00005800120a7a10 */ /* 0x000fc80007f3e0ff */
[----:B------:R-:W-:-:S05]  /*0600*/  IADD3.X R11, R16, c[0x0][0x164], RZ, P1, !PT ;  /* 0x00005900100b7a10 */ /* 0x000fca0000ffe4ff */
[----:B------:R-:W2:Y:S01]  /*0610*/  LDG.E R16, [R10.64] ;  /* 0x000000060a107981 */ /* 0x000ea2000c1e1900 */
[C---:B------:R-:W-:Y:S02]  /*0620*/  FADD.FTZ R14, -R5.reuse, R14 ;  /* 0x0000000e050e7221 */ /* 0x040fe40000010100 */
[----:B--2---:R-:W-:-:S05]  /*0630*/  FADD.FTZ R15, R5, R16 ;  /* 0x00000010050f7221 */ /* 0x004fca0000010000 */
[----:B------:R0:W-:Y:S02]  /*0640*/  STG.E [R10.64], R15 ;  /* 0x0000000f0a007986 */ /* 0x0001e4000c101906 */
.L_x_60:
[----:B------:R-:W-:Y:S05]  /*0650*/  BSYNC B1 ;  /* 0x0000000000017941 */ /* 0x000fea0003800000 */
.L_x_59:
[----:B------:R-:W-:Y:S05]  /*0660*/  @!P0 BRA `(.L_x_61) ;  /* 0xfffffe5000008947 */ /* 0x000fea000383ffff */
.L_x_58:
[----:B------:R-:W-:Y:S01]  /*0670*/  WARPSYNC 0xffffffff ;  /* 0xffffffff00007948 */ /* 0x000fe20003800000 */
[----:B------:R-:W-:Y:S06]  /*0680*/  BAR.SYNC.DEFER_BLOCKING 0x0 ;  /* 0x0000000000007b1d */ /* 0x000fec0000010000 */
[----:B------:R-:W-:Y:S05]  /*0690*/  BRA.DIV ~URZ, `(.L_x_62) ;  /* 0x000004727f007947 */ /* 0x000fea000b800000 */
[----:B0-----:R0:W1:Y:S02]  /*06a0*/  SHFL.DOWN PT, R11, R14, 0x10, 0x1f ;  /* 0x0a001f000e0b7f89 */ /* 0x00106400000e0000 */
.L_x_71:
[----:B-1----:R-:W-:Y:S01]  /*06b0*/  FADD.FTZ R11, R11, R14 ;  /* 0x0000000e0b0b7221 */ /* 0x002fe20000010000 */
[----:B------:R-:W-:Y:S01]  /*06c0*/  BAR.SYNC.DEFER_BLOCKING 0x0 ;  /* 0x0000000000007b1d */ /* 0x000fe20000010000 */
[----:B------:R-:W-:-:S05]  /*06d0*/  ISETP.NE.AND P0, PT, R4, RZ, PT ;  /* 0x000000ff0400720c */ /* 0x000fca0003f05270 */
[----:B------:R-:W1:Y:S01]  /*06e0*/  SHFL.DOWN PT, R10, R11, 0x8, 0x1f ;  /* 0x09001f000b0a7f89 */ /* 0x000e6200000e0000 */
[----:B------:R-:W-:Y:S01]  /*06f0*/  ULDC UR4, c[0x0][0x0] ;  /* 0x0000000000047ab9 */ /* 0x000fe20000000800 */
[----:B------:R-:W-:Y:S01]  /*0700*/  BSSY B1, `(.L_x_63) ;  /* 0x000001d000017945 */ /* 0x000fe20003800000 */
[----:B------:R-:W-:-:S06]  /*0710*/  USHF.R.U32.HI UR4, URZ, 0x5, UR4 ;  /* 0x000000053f047899 */ /* 0x000fcc0008011604 */
[----:B------:R-:W-:Y:S01]  /*0720*/  ISETP.GE.AND P1, PT, R12, UR4, PT ;  /* 0x000000040c007c0c */ /* 0x000fe2000bf26270 */
[----:B-1----:R-:W-:-:S05]  /*0730*/  FADD.FTZ R10, R11, R10 ;  /* 0x0000000a0b0a7221 */ /* 0x002fca0000010000 */
[----:B------:R-:W1:Y:S02]  /*0740*/  SHFL.DOWN PT, R13, R10, 0x4, 0x1f ;  /* 0x08801f000a0d7f89 */ /* 0x000e6400000e0000 */
[----:B-1----:R-:W-:Y:S01]  /*0750*/  FADD.FTZ R13, R10, R13 ;  /* 0x0000000d0a0d7221 */ /* 0x002fe20000010000 */
[----:B------:R-:W-:-:S04]  /*0760*/  IADD3 R10, R12, 0x1f, RZ ;  /* 0x0000001f0c0a7810 */ /* 0x000fc80007ffe0ff */
[----:B0-----:R-:W0:Y:S02]  /*0770*/  SHFL.DOWN PT, R14, R13, 0x2, 0x1f ;  /* 0x08401f000d0e7f89 */ /* 0x001e2400000e0000 */
[----:B0-----:R-:W-:-:S05]  /*0780*/  FADD.FTZ R14, R13, R14 ;  /* 0x0000000e0d0e7221 */ /* 0x001fca0000010000 */
[----:B------:R-:W0:Y:S02]  /*0790*/  SHFL.DOWN PT, R15, R14, 0x1, 0x1f ;  /* 0x08201f000e0f7f89 */ /* 0x000e2400000e0000 */
[----:B0-----:R-:W-:Y:S02]  /*07a0*/  FADD.FTZ R16, R14, R15 ;  /* 0x0000000f0e107221 */ /* 0x001fe40000010000 */
[----:B------:R-:W-:-:S03]  /*07b0*/  IMAD.MOV.U32 R15, RZ, RZ, RZ ;  /* 0x000000ffff0f7224 */ /* 0x000fc600078e00ff */
[----:B------:R0:W-:Y:S04]  /*07c0*/  @!P0 STS [R7.X4], R16 ;  /* 0x0000001007008388 */ /* 0x0001e80000004800 */
[----:B------:R-:W-:Y:S01]  /*07d0*/  BAR.SYNC.DEFER_BLOCKING 0x0 ;  /* 0x0000000000007b1d */ /* 0x000fe20000010000 */
[----:B------:R-:W-:-:S05]  /*07e0*/  ISETP.GT.U32.AND P0, PT, R10, 0x3e, PT ;  /* 0x0000003e0a00780c */ /* 0x000fca0003f04070 */
[----:B------:R0:W1:Y:S08]  /*07f0*/  @!P1 LDS R15, [R4.X4] ;  /* 0x00000000040f9984 */ /* 0x0000700000004800 */
[----:B------:R-:W-:Y:S05]  /*0800*/  @P0 BRA `(.L_x_64) ;  /* 0x000000c000000947 */ /* 0x000fea0003800000 */
[----:B------:R-:W-:Y:S05]  /*0810*/  BRA.DIV ~URZ, `(.L_x_65) ;  /* 0x000003627f007947 */ /* 0x000fea000b800000 */
[----:B-1----:R1:W2:Y:S02]  /*0820*/  SHFL.DOWN PT, R10, R15, 0x10, 0x1f ;  /* 0x0a001f000f0a7f89 */ /* 0x0022a400000e0000 */
.L_x_72:
        /* <DEDUP_REMOVED lines=9> */
.L_x_73:
[----:B--2---:R-:W-:Y:S02]  /*08c0*/  FADD.FTZ R15, R15, R14 ;  /* 0x0000000e0f0f7221 */ /* 0x004fe40000010000 */
.L_x_64:
[----:B------:R-:W-:Y:S05]  /*08d0*/  BSYNC B1 ;  /* 0x0000000000017941 */ /* 0x000fea0003800000 */
.L_x_63:
[----:B------:R-:W-:Y:S01]  /*08e0*/  ISETP.NE.AND P0, PT, R12, RZ, PT ;  /* 0x000000ff0c00720c */ /* 0x000fe20003f05270 */
[----:B------:R-:W-:-:S12]  /*08f0*/  BSSY B1, `(.L_x_67) ;  /* 0x0000007000017945 */ /* 0x000fd80003800000 */
[----:B------:R-:W-:Y:S05]  /*0900*/  @P0 BRA `(.L_x_68) ;  /* 0x0000005000000947 */ /* 0x000fea0003800000 */
[----:B------:R-:W-:-:S04]  /*0910*/  LEA R10, P0, R8, c[0x0][0x160], 0x2 ;  /* 0x00005800080a7a11 */ /* 0x000fc800078010ff */
[----:B------:R-:W-:-:S05]  /*0920*/  LEA.HI.X R11, R8, c[0x0][0x164], R9, 0x2, P0 ;  /* 0x00005900080b7a11 */ /* 0x000fca00000f1409 */
[----:B------:R-:W2:Y:S02]  /*0930*/  LDG.E R8, [R10.64] ;  /* 0x000000060a087981 */ /* 0x000ea4000c1e1900 */
[----:B-12---:R-:W-:-:S05]  /*0940*/  FADD.FTZ R15, R8, R15 ;  /* 0x0000000f080f7221 */ /* 0x006fca0000010000 */
[----:B------:R1:W-:Y:S02]  /*0950*/  STG.E [R10.64], R15 ;  /* 0x0000000f0a007986 */ /* 0x0003e4000c101906 */
.L_x_68:
[----:B------:R-:W-:Y:S05]  /*0960*/  BSYNC B1 ;  /* 0x0000000000017941 */ /* 0x000fea0003800000 */
.L_x_67:
[----:B------:R-:W-:-:S04]  /*0970*/  IADD3 R6, R6, 0x1, RZ ;  /* 0x0000000106067810 */ /* 0x000fc80007ffe0ff */
[----:B------:R-:W-:-:S13]  /*0980*/  ISETP.GE.AND P0, PT, R6, c[0x0][0x18c], PT ;  /* 0x0000630006007a0c */ /* 0x000fda0003f06270 */
[----:B01----:R-:W-:Y:S05]  /*0990*/  @!P0 BRA `(.L_x_69) ;  /* 0xfffff9f000008947 */ /* 0x003fea000383ffff */
.L_x_57:
[----:B------:R-:W-:Y:S05]  /*09a0*/  BSYNC B0 ;  /* 0x0000000000007941 */ /* 0x000fea0003800000 */
.L_x_55:
        /* <DEDUP_REMOVED lines=10> */
.L_x_70:
[----:B0-----:R-:W-:Y:S01]  /*0a50*/  IADD3 R5, P0, R2, R0, RZ ;  /* 0x0000000002057210 */ /* 0x001fe20007f1e0ff */
[----:B------:R-:W2:Y:S03]  /*0a60*/  LDG.E R9, [R6.64] ;  /* 0x0000000606097981 */ /* 0x000ea6000c1e1900 */
[----:B------:R-:W-:Y:S02]  /*0a70*/  LEA.HI.X.SX32 R8, R0, R3, 0x1, P0 ;  /* 0x0000000300087211 */ /* 0x000fe400000f0eff */
[----:B------:R-:W-:-:S04]  /*0a80*/  LEA R4, P0, R5, c[0x0][0x160], 0x2 ;  /* 0x0000580005047a11 */ /* 0x000fc800078010ff */
[----:B------:R-:W-:-:S05]  /*0a90*/  LEA.HI.X R5, R5, c[0x0][0x164], R8, 0x2, P0 ;  /* 0x0000590005057a11 */ /* 0x000fca00000f1408 */
[----:B------:R-:W2:Y:S01]  /*0aa0*/  LDG.E R8, [R4.64] ;  /* 0x0000000604087981 */ /* 0x000ea2000c1e1900 */
[----:B------:R-:W-:-:S04]  /*0ab0*/  IADD3 R0, R0, c[0x0][0x0], RZ ;  /* 0x0000000000007a10 */ /* 0x000fc80007ffe0ff */
[----:B------:R-:W-:Y:S01]  /*0ac0*/  ISETP.GE.AND P0, PT, R0, c[0x0][0x18c], PT ;  /* 0x0000630000007a0c */ /* 0x000fe20003f06270 */
[----:B--2---:R-:W-:-:S05]  /*0ad0*/  FMUL.FTZ R9, R8, R9 ;  /* 0x0000000908097220 */ /* 0x004fca0000410000 */
[----:B------:R0:W-:Y:S07]  /*0ae0*/  STG.E [R4.64], R9 ;  /* 0x0000000904007986 */ /* 0x0001ee000c101906 */
[----:B------:R-:W-:Y:S05]  /*0af0*/  @!P0 BRA `(.L_x_70) ;  /* 0xffffff5000008947 */ /* 0x000fea000383ffff */
[----:B------:R-:W-:Y:S05]  /*0b00*/  EXIT ;  /* 0x000000000000794d */ /* 0x000fea0003800000 */
.L_x_62:
[----:B------:R-:W-:Y:S01]  /*0b10*/  IMAD.MOV.U32 R13, RZ, RZ, 0x10 ;  /* 0x00000010ff0d7424 */ /* 0x000fe200078e00ff */
[----:B0-----:R-:W-:Y:S01]  /*0b20*/  MOV R10, 0xb60 ;  /* 0x00000b60000a7802 */ /* 0x001fe20000000f00 */
[----:B------:R-:W-:Y:S02]  /*0b30*/  IMAD.MOV.U32 R16, RZ, RZ, 0x1f ;  /* 0x0000001fff107424 */ /* 0x000fe400078e00ff */
[----:B------:R-:W-:-:S02]  /*0b40*/  IMAD.MOV.U32 R17, RZ, RZ, -0x1 ;  /* 0xffffffffff117424 */ /* 0x000fc400078e00ff */
[----:B------:R-:W-:Y:S05]  /*0b50*/  CALL.REL.NOINC `($__internal_5_$__cuda_sm70_shflsync_down_p) ;  /* 0x0000049000007944 */ /* 0x000fea0003c00000 */
[----:B-1----:R-:W-:Y:S01]  /*0b60*/  IMAD.MOV.U32 R11, RZ, RZ, R13 ;  /* 0x000000ffff0b7224 */ /* 0x002fe200078e000d */
[----:B0-----:R-:W-:Y:S05]  /*0b70*/  BRA `(.L_x_71) ;  /* 0xfffffb3000007947 */ /* 0x001fea000383ffff */
.L_x_65:
[----:B-1----:R-:W-:Y:S01]  /*0b80*/  IMAD.MOV.U32 R14, RZ, RZ, R15 ;  /* 0x000000ffff0e7224 */ /* 0x002fe200078e000f */
[----:B------:R-:W-:Y:S01]  /*0b90*/  MOV R10, 0xbe0 ;  /* 0x00000be0000a7802 */ /* 0x000fe20000000f00 */
[----:B------:R-:W-:-:S02]  /*0ba0*/  IMAD.MOV.U32 R13, RZ, RZ, 0x10 ;  /* 0x00000010ff0d7424 */ /* 0x000fc400078e00ff */
[----:B0-----:R-:W-:Y:S02]  /*0bb0*/  IMAD.MOV.U32 R16, RZ, RZ, 0x1f ;  /* 0x0000001fff107424 */ /* 0x001fe400078e00ff */
[----:B------:R-:W-:Y:S02]  /*0bc0*/  IMAD.MOV.U32 R17, RZ, RZ, -0x1 ;  /* 0xffffffffff117424 */ /* 0x000fe400078e00ff */
[----:B------:R-:W-:Y:S05]  /*0bd0*/  CALL.REL.NOINC `($__internal_5_$__cuda_sm70_shflsync_down_p) ;  /* 0x0000041000007944 */ /* 0x000fea0003c00000 */
[----:B-1----:R-:W-:Y:S01]  /*0be0*/  IMAD.MOV.U32 R10, RZ, RZ, R13 ;  /* 0x000000ffff0a7224 */ /* 0x002fe200078e000d */
[----:B0-----:R-:W-:Y:S05]  /*0bf0*/  BRA `(.L_x_72) ;  /* 0xfffffc3000007947 */ /* 0x001fea000383ffff */
.L_x_66:
[----:B------:R-:W-:Y:S01]  /*0c00*/  IMAD.MOV.U32 R14, RZ, RZ, R18 ;  /* 0x000000ffff0e7224 */ /* 0x000fe200078e0012 */
[----:B------:R-:W-:Y:S01]  /*0c10*/  MOV R10, 0xc60 ;  /* 0x00000c60000a7802 */ /* 0x000fe20000000f00 */
[----:B------:R-:W-:Y:S02]  /*0c20*/  IMAD.MOV.U32 R13, RZ, RZ, 0x8 ;  /* 0x00000008ff0d7424 */ /* 0x000fe400078e00ff */
[----:B0-----:R-:W-:Y:S02]  /*0c30*/  IMAD.MOV.U32 R16, RZ, RZ, 0x1f ;  /* 0x0000001fff107424 */ /* 0x001fe400078e00ff */
[----:B------:R-:W-:Y:S02]  /*0c40*/  IMAD.MOV.U32 R17, RZ, RZ, -0x1 ;  /* 0xffffffffff117424 */ /* 0x000fe400078e00ff */
[----:B-1----:R-:W-:Y:S05]  /*0c50*/  CALL.REL.NOINC `($__internal_5_$__cuda_sm70_shflsync_down_p) ;  /* 0x0000039000007944 */ /* 0x002fea0003c00000 */
[----:B01----:R-:W-:Y:S01]  /*0c60*/  FADD.FTZ R14, R18, R13 ;  /* 0x0000000d120e7221 */ /* 0x003fe20000010000 */
[----:B------:R-:W-:Y:S01]  /*0c70*/  MOV R10, 0xcc0 ;  /* 0x00000cc0000a7802 */ /* 0x000fe20000000f00 */
[----:B------:R-:W-:-:S02]  /*0c80*/  IMAD.MOV.U32 R13, RZ, RZ, 0x4 ;  /* 0x00000004ff0d7424 */ /* 0x000fc400078e00ff */
[----:B------:R-:W-:Y:S02]  /*0c90*/  IMAD.MOV.U32 R16, RZ, RZ, 0x1f ;  /* 0x0000001fff107424 */ /* 0x000fe400078e00ff */
[----:B------:R-:W-:Y:S02]  /*0ca0*/  IMAD.MOV.U32 R17, RZ, RZ, -0x1 ;  /* 0xffffffffff117424 */ /* 0x000fe400078e00ff */
[----:B------:R-:W-:Y:S05]  /*0cb0*/  CALL.REL.NOINC `($__internal_5_$__cuda_sm70_shflsync_down_p) ;  /* 0x0000033000007944 */ /* 0x000fea0003c00000 */
[----:B01----:R-:W-:Y:S01]  /*0cc0*/  FADD.FTZ R14, R14, R13 ;  /* 0x0000000d0e0e7221 */ /* 0x003fe20000010000 */
[----:B------:R-:W-:Y:S01]  /*0cd0*/  MOV R10, 0xd20 ;  /* 0x00000d20000a7802 */ /* 0x000fe20000000f00 */
[----:B------:R-:W-:Y:S02]  /*0ce0*/  IMAD.MOV.U32 R13, RZ, RZ, 0x2 ;  /* 0x00000002ff0d7424 */ /* 0x000fe400078e00ff */
[----:B------:R-:W-:Y:S02]  /*0cf0*/  IMAD.MOV.U32 R16, RZ, RZ, 0x1f ;  /* 0x0000001fff107424 */ /* 0x000fe400078e00ff */
[----:B------:R-:W-:Y:S02]  /*0d00*/  IMAD.MOV.U32 R17, RZ, RZ, -0x1 ;  /* 0xffffffffff117424 */ /* 0x000fe400078e00ff */
[----:B------:R-:W-:Y:S05]  /*0d10*/  CALL.REL.NOINC `($__internal_5_$__cuda_sm70_shflsync_down_p) ;  /* 0x000002d000007944 */ /* 0x000fea0003c00000 */
[----:B01----:R-:W-:Y:S01]  /*0d20*/  FADD.FTZ R14, R14, R13 ;  /* 0x0000000d0e0e7221 */ /* 0x003fe20000010000 */
[----:B------:R-:W-:Y:S01]  /*0d30*/  MOV R10, 0xd80 ;  /* 0x00000d80000a7802 */ /* 0x000fe20000000f00 */
[----:B------:R-:W-:-:S02]  /*0d40*/  IMAD.MOV.U32 R13, RZ, RZ, 0x1 ;  /* 0x00000001ff0d7424 */ /* 0x000fc400078e00ff */
[----:B------:R-:W-:Y:S02]  /*0d50*/  IMAD.MOV.U32 R16, RZ, RZ, 0x1f ;  /* 0x0000001fff107424 */ /* 0x000fe400078e00ff */
[----:B------:R-:W-:Y:S02]  /*0d60*/  IMAD.MOV.U32 R17, RZ, RZ, -0x1 ;  /* 0xffffffffff117424 */ /* 0x000fe400078e00ff */
[----:B------:R-:W-:Y:S05]  /*0d70*/  CALL.REL.NOINC `($__internal_5_$__cuda_sm70_shflsync_down_p) ;  /* 0x0000027000007944 */ /* 0x000fea0003c00000 */
[----:B-1----:R-:W-:Y:S01]  /*0d80*/  IMAD.MOV.U32 R15, RZ, RZ, R13 ;  /* 0x000000ffff0f7224 */ /* 0x002fe200078e000d */
[----:B0-----:R-:W-:Y:S05]  /*0d90*/  BRA `(.L_x_73) ;  /* 0xfffffb2000007947 */ /* 0x001fea000383ffff */
        .weak           $__internal_4_$__cuda_sm20_dblrcp_rn_slowpath_v3
        .type           $__internal_4_$__cuda_sm20_dblrcp_rn_slowpath_v3,@function
        .size           $__internal_4_$__cuda_sm20_dblrcp_rn_slowpath_v3,($__internal_5_$__cuda_sm70_shflsync_down_p - $__internal_4_$__cuda_sm20_dblrcp_rn_slowpath_v3)
$__internal_4_$__cuda_sm20_dblrcp_rn_slowpath_v3:
        /* <DEDUP_REMOVED lines=23> */
.L_x_76:
        /* <DEDUP_REMOVED lines=10> */
.L_x_74:
[----:B------:R-:W-:Y:S01]  /*0fb0*/  LOP3.LUT R11, R7, 0x80000, RZ, 0xfc, !PT ;  /* 0x00080000070b7812 */ /* 0x000fe200078efcff */
[----:B------:R-:W-:Y:S02]  /*0fc0*/  IMAD.MOV.U32 R10, RZ, RZ, R6 ;  /* 0x000000ffff0a7224 */ /* 0x000fe400078e0006 */
.L_x_75:
[----:B------:R-:W-:-:S04]  /*0fd0*/  IMAD.MOV.U32 R9, RZ, RZ, 0x0 ;  /* 0x00000000ff097424 */ /* 0x000fc800078e00ff */
[----:B------:R-:W-:Y:S05]  /*0fe0*/  RET.REL.NODEC R8 `(_ZN2at6native61_GLOBAL__N__a41b8ba8_28_MultiLabelMarginCriterion_cu_26f6785b38multilabel_margin_loss_backward_kernelIffEEvPT_PKS3_S6_PKlS6_iibb) ;  /* 0xfffff01008007950 */ /* 0x000fea0003c3ffff */
        .weak           $__internal_5_$__cuda_sm70_shflsync_down_p
        .type           $__internal_5_$__cuda_sm70_shflsync_down_p,@function
        .size           $__internal_5_$__cuda_sm70_shflsync_down_p,(.L_x_201 - $__internal_5_$__cuda_sm70_shflsync_down_p)
$__internal_5_$__cuda_sm70_shflsync_down_p:
[----:B------:R-:W-:Y:S01]  /*0ff0*/  IMAD.MOV.U32 R11, RZ, RZ, 0x0 ;  /* 0x00000000ff0b7424 */ /* 0x000fe200078e00ff */
[----:B------:R-:W-:Y:S04]  /*1000*/  WARPSYNC R17 ;  /* 0x0000001100007348 */ /* 0x000fe80003800000 */
[----:B------:R0:W1:Y:S01]  /*1010*/  SHFL.DOWN PT, R13, R14, R13, R16 ;  /* 0x0800000d0e0d7389 */ /* 0x00006200000e0010 */
[----:B------:R-:W-:Y:S05]  /*1020*/  RET.REL.NODEC R10 `(_ZN2at6native61_GLOBAL__N__a41b8ba8_28_MultiLabelMarginCriterion_cu_26f6785b38multilabel_margin_loss_backward_kernelIffEEvPT_PKS3_S6_PKlS6_iibb) ;  /* 0xffffefd00a007950 */ /* 0x000fea0003c3ffff */
.L_x_77:
        /* <DEDUP_REMOVED lines=13> */
.L_x_201:


//--------------------- .text._ZN2at6native61_GLOBAL__N__a41b8ba8_28_MultiLabelMarginCriterion_cu_26f6785b38multilabel_margin_loss_backward_kernelIddEEvPT_PKS3_S6_PKlS6_iibb --------------------------
	.section	.text._ZN2at6native61_GLOBAL__N__a41b8ba8_28_MultiLabelMarginCriterion_cu_26f6785b38multilabel_margin_loss_backward_kernelIddEEvPT_PKS3_S6_PKlS6_iibb,"ax",@progbits
	.sectioninfo	@"SHI_REGISTERS=22"
	.align	128
.text._ZN2at6native61_GLOBAL__N__a41b8ba8_28_MultiLabelMarginCriterion_cu_26f6785b38multilabel_margin_loss_backward_kernelIddEEvPT_PKS3_S6_PKlS6_iibb:
        .type           _ZN2at6native61_GLOBAL__N__a41b8ba8_28_MultiLabelMarginCriterion_cu_26f6785b38multilabel_margin_loss_backward_kernelIddEEvPT_PKS3_S6_PKlS6_iibb,@function
        .size           _ZN2at6native61_GLOBAL__N__a41b8ba8_28_MultiLabelMarginCriterion_cu_26f6785b38multilabel_margin_loss_backward_kernelIddEEvPT_PKS3_S6_PKlS6_iibb,(.L_x_204 - _ZN2at6native61_GLOBAL__N__a41b8ba8_28_MultiLabelMarginCriterion_cu_26f6785b38multilabel_margin_loss_backward_kernelIddEEvPT_PKS3_S6_PKlS6_iibb)
        .other          _ZN2at6native61_GLOBAL__N__a41b8ba8_28_MultiLabelMarginCriterion_cu_26f6785b38multilabel_margin_loss_backward_kernelIddEEvPT_PKS3_S6_PKlS6_iibb,@"STO_CUDA_ENTRY STV_DEFAULT"
_ZN2at6native61_GLOBAL__N__a41b8ba8_28_MultiLabelMarginCriterion_cu_26f6785b38multilabel_margin_loss_backward_kernelIddEEvPT_PKS3_S6_PKlS6_iibb:
[----:B------:R-:W-:Y:S02]  /*0000*/  IMAD.MOV.U32 R1, RZ, RZ, c[0x0][0x28] ;  /* 0x00000a00ff017624 */ /* 0x000fe400078e00ff */
[----:B------:R-:W0:Y:S01]  /*0010*/  S2R R6, SR_TID.X ;  /* 0x0000000000067919 */ /* 0x000e220000002100 */
[----:B------:R-:W1:Y:S01]  /*0020*/  S2UR UR4, SR_CTAID.X ;  /* 0x00000000000479c3 */ /* 0x000e620000002500 */
[----:B------:R-:W-:Y:S01]  /*0030*/  ULDC UR5, c[0x0][0x18c] ;  /* 0x0000630000057ab9 */ /* 0x000fe20000000800 */
[----:B------:R-:W-:Y:S01]  /*0040*/  BSSY B0, `(.L_x_78) ;  /* 0x000000f000007945 */ /* 0x000fe20003800000 */
[----:B------:R-:W-:Y:S01]  /*0050*/  ULDC.64 UR8, c[0x0][0x118] ;  /* 0x0000460000087ab9 */ /* 0x000fe20000000a00 */
[----:B0-----:R-:W-:Y:S01]  /*0060*/  ISETP.GE.AND P0, PT, R6, c[0x0][0x18c], PT ;  /* 0x0000630006007a0c */ /* 0x001fe20003f06270 */
[----:B-1----:R-:W-:-:S04]  /*0070*/  UIMAD UR4, UR4, UR5, URZ ;  /* 0x00000005040472a4 */ /* 0x002fc8000f8e023f */
[----:B------:R-:W-:-:S08]  /*0080*/  USHF.R.S32.HI UR10, URZ, 0x1f, UR4 ;  /* 0x0000001f3f0a7899 */ /* 0x000fd00008011404 */
[----:B------:R-:W-:Y:S05]  /*0090*/  @P0 BRA `(.L_x_79) ;  /* 0x0000009000000947 */ /* 0x000fea0003800000 */
[----:B------:R-:W-:-:S05]  /*00a0*/  IMAD.MOV.U32 R0, RZ, RZ, R6 ;  /* 0x000000ffff007224 */ /* 0x000fca00078e0006 */
.L_x_80:
[----:B------:R-:W-:-:S04]  /*00b0*/  IADD3 R3, P0, R0, UR4, RZ ;  /* 0x0000000400037c10 */ /* 0x000fc8000ff1e0ff */
[C---:B------:R-:W-:Y:S02]  /*00c0*/  LEA.HI.X.SX32 R4, R0.reuse, UR10, 0x1, P0 ;  /* 0x0000000a00047c11 */ /* 0x040fe400080f0eff */
[C---:B------:R-:W-:Y:S02]  /*00d0*/  LEA R2, P0, R3.reuse, c[0x0][0x160], 0x3 ;  /* 0x0000580003027a11 */ /* 0x040fe400078018ff */
[----:B------:R-:W-:Y:S02]  /*00e0*/  IADD3 R0, R0, c[0x0][0x0], RZ ;  /* 0x0000000000007a10 */ /* 0x000fe40007ffe0ff */
[----:B------:R-:W-:Y:S02]  /*00f0*/  LEA.HI.X R3, R3, c[0x0][0x164], R4, 0x3, P0 ;  /* 0x0000590003037a11 */ /* 0x000fe400000f1c04 */
[----:B------:R-:W-:-:S03]  /*0100*/  ISETP.GE.AND P0, PT, R0, c[0x0][0x18c], PT ;  /* 0x0000630000007a0c */ /* 0x000fc60003f06270 */
[----:B------:R0:W-:Y:S10]  /*0110*/  STG.E.64 [R2.64], RZ ;  /* 0x000000ff02007986 */ /* 0x0001f4000c101b08 */
[----:B0-----:R-:W-:Y:S05]  /*0120*/  @!P0 BRA `(.L_x_80) ;  /* 0xffffff8000008947 */ /* 0x001fea000383ffff */
.L_x_79:
[----:B------:R-:W-:Y:S05]  /*0130*/  BSYNC B0 ;  /* 0x0000000000007941 */ /* 0x000fea0003800000 */
.L_x_78:
        /* <DEDUP_REMOVED lines=8> */
[----:B------:R-:W-:Y:S02]  /*01c0*/  UISETP.NE.AND UP0, UPT, UR5, URZ, UP0 ;  /* 0x0000003f0500728c */ /* 0x000fe40008705270 */
[----:B------:R-:W-:Y:S02]  /*01d0*/  ULDC.64 UR6, c[0x0][0x188] ;  /* 0x0000620000067ab9 */ /* 0x000fe40000000a00 */
[----:B------:R-:W-:-:S04]  /*01e0*/  USEL UR5, UR6, 0x1, UP0 ;  /* 0x0000000106057887 */ /* 0x000fc80008000000 */
[----:B------:R-:W-:-:S09]  /*01f0*/  UIMAD UR5, UR5, UR7, URZ ;  /* 0x00000007050572a4 */ /* 0x000fd2000f8e023f */
[----:B------:R-:W0:Y:S08]  /*0200*/  I2F.F64 R4, UR5 ;  /* 0x0000000500047d12 */ /* 0x000e300008201c00 */
        /* <DEDUP_REMOVED lines=9> */
[----:B------:R-:W-:-:S04]  /*02a0*/  LOP3.LUT R0, R5, 0x7fffffff, RZ, 0xc0, !PT ;  /* 0x7fffffff05007812 */ /* 0x000fc800078ec0ff */
[----:B0-----:R-:W-:Y:S02]  /*02b0*/  IADD3 R8, R0, -0x100000, RZ ;  /* 0xfff0000000087810 */ /* 0x001fe40007ffe0ff */
[----:B------:R-:W-:Y:S02]  /*02c0*/  MOV R0, 0x2e0 ;  /* 0x000002e000007802 */ /* 0x000fe40000000f00 */
[----:B-1----:R-:W-:Y:S05]  /*02d0*/  CALL.REL.NOINC `($__internal_6_$__cuda_sm20_dblrcp_rn_slowpath_v3) ;  /* 0x00000e3000007944 */ /* 0x002fea0003c00000 */
[----:B-1----:R-:W-:Y:S02]  /*02e0*/  IMAD.MOV.U32 R2, RZ, RZ, R4 ;  /* 0x000000ffff027224 */ /* 0x002fe400078e0004 */
[----:B------:R-:W-:Y:S02]  /*02f0*/  IMAD.MOV.U32 R3, RZ, RZ, R5 ;  /* 0x000000ffff037224 */ /* 0x000fe400078e0005 */
.L_x_82:
[----:B------:R-:W-:Y:S01]  /*0300*/  SHF.R.S32.HI R5, RZ, 0x1f, R6 ;  /* 0x0000001fff057819 */ /* 0x000fe20000011406 */
[----:B------:R-:W-:Y:S01]  /*0310*/  BSSY B0, `(.L_x_81) ;  /* 0x0000075000007945 */ /* 0x000fe20003800000 */
[----:B0-----:R-:W-:Y:S02]  /*0320*/  IMAD.MOV.U32 R9, RZ, RZ, RZ ;  /* 0x000000ffff097224 */ /* 0x001fe400078e00ff */
[----:B------:R-:W-:-:S04]  /*0330*/  LEA.HI R5, R5, R6, RZ, 0x5 ;  /* 0x0000000605057211 */ /* 0x000fc800078f28ff */
[----:B------:R-:W-:Y:S02]  /*0340*/  LOP3.LUT R7, R5, 0xffffffe0, RZ, 0xc0, !PT ;  /* 0xffffffe005077812 */ /* 0x000fe400078ec0ff */
[----:B------:R-:W-:-:S03]  /*0350*/  SHF.R.S32.HI R0, RZ, 0x5, R5 ;  /* 0x00000005ff007819 */ /* 0x000fc60000011405 */
[----:B------:R-:W-:Y:S02]  /*0360*/  IMAD.IADD R6, R6, 0x1, -R7 ;  /* 0x0000000106067824 */ /* 0x000fe400078e0a07 */
.L_x_95:
[----:B------:R-:W-:-:S04]  /*0370*/  IADD3 R5, P0, R9, UR4, RZ ;  /* 0x0000000409057c10 */ /* 0x000fc8000ff1e0ff */
[----:B------:R-:W-:Y:S02]  /*0380*/  LEA.HI.X.SX32 R8, R9, UR10, 0x1, P0 ;  /* 0x0000000a09087c11 */ /* 0x000fe400080f0eff */
[----:B------:R-:W-:-:S04]  /*0390*/  LEA R4, P0, R5, c[0x0][0x178], 0x3 ;  /* 0x00005e0005047a11 */ /* 0x000fc800078018ff */
[----:B------:R-:W-:-:S05]  /*03a0*/  LEA.HI.X R5, R5, c[0x0][0x17c], R8, 0x3, P0 ;  /* 0x00005f0005057a11 */ /* 0x000fca00000f1c08 */
[----:B------:R-:W2:Y:S02]  /*03b0*/  LDG.E R4, [R4.64] ;  /* 0x0000000804047981 */ /* 0x000ea4000c1e1900 */
[----:B--2---:R-:W-:-:S13]  /*03c0*/  ISETP.GE.AND P0, PT, R4, RZ, PT ;  /* 0x000000ff0400720c */ /* 0x004fda0003f06270 */
[----:B------:R-:W-:Y:S05]  /*03d0*/  @!P0 BRA `(.L_x_83) ;  /* 0x0000068000008947 */ /* 0x000fea0003800000 */
[----:B------:R-:W0:Y:S01]  /*03e0*/  S2R R12, SR_TID.X ;  /* 0x00000000000c7919 */ /* 0x000e220000002100 */
[----:B------:R-:W-:Y:S01]  /*03f0*/  IADD3 R7, P0, R4, UR4, RZ ;  /* 0x0000000404077c10 */ /* 0x000fe2000ff1e0ff */
[----:B------:R-:W-:-:S03]  /*0400*/  CS2R R10, SRZ ;  /* 0x00000000000a7805 */ /* 0x000fc6000001ff00 */
[----:B------:R-:W-:Y:S02]  /*0410*/  LEA.HI.X.SX32 R8, R4, UR10, 0x1, P0 ;  /* 0x0000000a04087c11 */ /* 0x000fe400080f0eff */
[----:B0-----:R-:W-:-:S13]  /*0420*/  ISETP.GE.AND P1, PT, R12, c[0x0][0x18c], PT ;  /* 0x000063000c007a0c */ /* 0x001fda0003f26270 */
[----:B------:R-:W-:Y:S05]  /*0430*/  @P1 BRA `(.L_x_84) ;  /* 0x0000020000001947 */ /* 0x000fea0003800000 */
[----:B------:R-:W-:-:S04]  /*0440*/  LEA R14, P0, R7, c[0x0][0x170], 0x3 ;  /* 0x00005c00070e7a11 */ /* 0x000fc800078018ff */
[----:B------:R-:W-:-:S05]  /*0450*/  LEA.HI.X R15, R7, c[0x0][0x174], R8, 0x3, P0 ;  /* 0x00005d00070f7a11 */ /* 0x000fca00000f1c08 */
[----:B------:R-:W2:Y:S01]  /*0460*/  LDG.E.64 R4, [R14.64] ;  /* 0x000000080e047981 */ /* 0x000ea2000c1e1b00 */
[----:B------:R-:W-:Y:S01]  /*0470*/  CS2R R10, SRZ ;  /* 0x00000000000a7805 */ /* 0x000fe2000001ff00 */
[----:B--2---:R-:W0:-:S04]  /*0480*/  DADD R4, -R4, 1 ;  /* 0x3ff0000004047429 */ /* 0x004e080000000100 */
.L_x_87:
[----:B------:R-:W-:-:S04]  /*0490*/  IADD3 R13, P0, R12, UR4, RZ ;  /* 0x000000040c0d7c10 */ /* 0x000fc8000ff1e0ff */
[----:B0-----:R-:W-:Y:S01]  /*04a0*/  LEA.HI.X.SX32 R14, R12, UR10, 0x1, P0 ;  /* 0x0000000a0c0e7c11 */ /* 0x001fe200080f0eff */
[----:B------:R-:W-:-:S03]  /*04b0*/  IMAD.SHL.U32 R19, R13, 0x8, RZ ;  /* 0x000000080d137824 */ /* 0x000fc600078e00ff */
[----:B------:R-:W-:Y:S02]  /*04c0*/  SHF.L.U64.HI R18, R13, 0x3, R14 ;  /* 0x000000030d127819 */ /* 0x000fe4000001020e */
[----:B------:R-:W-:-:S04]  /*04d0*/  IADD3 R14, P0, R19, c[0x0][0x180], RZ ;  /* 0x00006000130e7a10 */ /* 0x000fc80007f1e0ff */
[----:B------:R-:W-:-:S06]  /*04e0*/  IADD3.X R15, R18, c[0x0][0x184], RZ, P0, !PT ;  /* 0x00006100120f7a10 */ /* 0x000fcc00007fe4ff */
[----:B------:R-:W2:Y:S01]  /*04f0*/  LDG.E.64 R14, [R14.64] ;  /* 0x000000080e0e7981 */ /* 0x000ea2000c1e1b00 */
[----:B------:R-:W-:Y:S01]  /*0500*/  IADD3 R12, R12, c[0x0][0x0], RZ ;  /* 0x000000000c0c7a10 */ /* 0x000fe20007ffe0ff */
[----:B------:R-:W-:Y:S03]  /*0510*/  BSSY B1, `(.L_x_85) ;  /* 0x0000011000017945 */ /* 0x000fe60003800000 */
[----:B------:R-:W-:Y:S01]  /*0520*/  ISETP.GE.AND P0, PT, R12, c[0x0][0x18c], PT ;  /* 0x000063000c007a0c */ /* 0x000fe20003f06270 */
[----:B--2---:R-:W2:Y:S02]  /*0530*/  F2I.F64.TRUNC R13, R14 ;  /* 0x0000000e000d7311 */ /* 0x004ea4000030d100 */
[----:B--2---:R-:W-:-:S13]  /*0540*/  ISETP.NE.AND P1, PT, R13, RZ, PT ;  /* 0x000000ff0d00720c */ /* 0x004fda0003f25270 */
[----:B------:R-:W-:Y:S05]  /*0550*/  @P1 BRA `(.L_x_86) ;  /* 0x000000c000001947 */ /* 0x000fea0003800000 */
[----:B------:R-:W-:-:S04]  /*0560*/  IADD3 R16, P1, R19, c[0x0][0x170], RZ ;  /* 0x00005c0013107a10 */ /* 0x000fc80007f3e0ff */
[----:B------:R-:W-:-:S05]  /*0570*/  IADD3.X R17, R18, c[0x0][0x174], RZ, P1, !PT ;  /* 0x00005d0012117a10 */ /* 0x000fca0000ffe4ff */
[----:B------:R-:W2:Y:S02]  /*0580*/  LDG.E.64 R14, [R16.64] ;  /* 0x00000008100e7981 */ /* 0x000ea4000c1e1b00 */
[----:B0-2---:R-:W0:-:S06]  /*0590*/  DADD R14, R4, R14 ;  /* 0x00000000040e7229 */ /* 0x005e0c000000000e */
[----:B0-----:R-:W0:-:S14]  /*05a0*/  DSETP.GT.AND P1, PT, R14, RZ, PT ;  /* 0x000000ff0e00722a */ /* 0x001e1c0003f24000 */
[----:B0-----:R-:W-:Y:S05]  /*05b0*/  @!P1 BRA `(.L_x_86) ;  /* 0x0000006000009947 */ /* 0x001fea0003800000 */
[----:B------:R-:W-:-:S04]  /*05c0*/  IADD3 R14, P1, R19, c[0x0][0x160], RZ ;  /* 0x00005800130e7a10 */ /* 0x000fc80007f3e0ff */
[----:B------:R-:W-:-:S05]  /*05d0*/  IADD3.X R15, R18, c[0x0][0x164], RZ, P1, !PT ;  /* 0x00005900120f7a10 */ /* 0x000fca0000ffe4ff */
[----:B------:R-:W2:Y:S01]  /*05e0*/  LDG.E.64 R16, [R14.64] ;  /* 0x000000080e107981 */ /* 0x000ea2000c1e1b00 */
[----:B-1----:R-:W-:-:S04]  /*05f0*/  DADD R10, R10, -R2 ;  /* 0x000000000a0a7229 */ /* 0x002fc80000000802 */
[----:B--2---:R-:W0:-:S07]  /*0600*/  DADD R16, R16, R2 ;  /* 0x0000000010107229 */ /* 0x004e0e0000000002 */
[----:B0-----:R0:W-:Y:S04]  /*0610*/  STG.E.64 [R14.64], R16 ;  /* 0x000000100e007986 */ /* 0x0011e8000c101b08 */
.L_x_86:
[----:B------:R-:W-:Y:S05]  /*0620*/  BSYNC B1 ;  /* 0x0000000000017941 */ /* 0x000fea0003800000 */
.L_x_85:
[----:B------:R-:W-:Y:S05]  /*0630*/  @!P0 BRA `(.L_x_87) ;  /* 0xfffffe5000008947 */ /* 0x000fea000383ffff */
.L_x_84:
[----:B------:R-:W-:Y:S01]  /*0640*/  WARPSYNC 0xffffffff ;  /* 0xffffffff00007948 */ /* 0x000fe20003800000 */
[----:B------:R-:W-:Y:S06]  /*0650*/  BAR.SYNC.DEFER_BLOCKING 0x0 ;  /* 0x0000000000007b1d */ /* 0x000fec0000010000 */
[----:B------:R-:W-:Y:S05]  /*0660*/  BRA.DIV ~URZ, `(.L_x_88) ;  /* 0x000005627f007947 */ /* 0x000fea000b800000 */
[----:B0-----:R0:W2:Y:S02]  /*0670*/  SHFL.DOWN PT, R5, R11, 0x10, 0x1f ;  /* 0x0a001f000b057f89 */ /* 0x0010a400000e0000 */
.L_x_97:
[----:B------:R-:W3:Y:S04]  /*0680*/  SHFL.DOWN PT, R4, R10, 0x10, 0x1f ;  /* 0x0a001f000a047f89 */ /* 0x000ee800000e0000 */
[----:B------:R-:W-:Y:S01]  /*0690*/  BAR.SYNC.DEFER_BLOCKING 0x0 ;  /* 0x0000000000007b1d */ /* 0x000fe20000010000 */
[----:B------:R-:W-:-:S05]  /*06a0*/  ISETP.NE.AND P0, PT, R6, RZ, PT ;  /* 0x000000ff0600720c */ /* 0x000fca0003f05270 */
[----:B------:R-:W4:Y:S01]  /*06b0*/  S2R R18, SR_TID.X ;  /* 0x0000000000127919 */ /* 0x000f220000002100 */
[----:B------:R-:W-:Y:S01]  /*06c0*/  ULDC UR5, c[0x0][0x0] ;  /* 0x0000000000057ab9 */ /* 0x000fe20000000800 */
[----:B------:R-:W-:Y:S01]  /*06d0*/  BSSY B1, `(.L_x_89) ;  /* 0x000002b000017945 */ /* 0x000fe20003800000 */
[----:B------:R-:W-:Y:S01]  /*06e0*/  USHF.R.U32.HI UR5, URZ, 0x5, UR5 ;  /* 0x000000053f057899 */ /* 0x000fe20008011605 */
[----:B--23--:R-:W2:-:S07]  /*06f0*/  DADD R4, R4, R10 ;  /* 0x0000000004047229 */ /* 0x00ce8e000000000a */
[----:B--2---:R-:W-:Y:S01]  /*0700*/  SHFL.DOWN PT, R13, R5, 0x8, 0x1f ;  /* 0x09001f00050d7f89 */ /* 0x004fe200000e0000 */
[----:B----4-:R-:W-:-:S03]  /*0710*/  ISETP.GE.AND P1, PT, R18, UR5, PT ;  /* 0x0000000512007c0c */ /* 0x010fc6000bf26270 */
[----:B------:R-:W2:Y:S02]  /*0720*/  SHFL.DOWN PT, R12, R4, 0x8, 0x1f ;  /* 0x09001f00040c7f89 */ /* 0x000ea400000e0000 */
[----:B--2---:R-:W2:-:S07]  /*0730*/  DADD R12, R4, R12 ;  /* 0x00000000040c7229 */ /* 0x004e8e000000000c */
[----:B--2---:R-:W-:Y:S04]  /*0740*/  SHFL.DOWN PT, R15, R13, 0x4, 0x1f ;  /* 0x08801f000d0f7f89 */ /* 0x004fe800000e0000 */
[----:B------:R-:W2:Y:S02]  /*0750*/  SHFL.DOWN PT, R14, R12, 0x4, 0x1f ;  /* 0x08801f000c0e7f89 */ /* 0x000ea400000e0000 */
[----:B--2---:R2:W3:Y:S02]  /*0760*/  DADD R14, R12, R14 ;  /* 0x000000000c0e7229 */ /* 0x0044e4000000000e */
[----:B--2---:R-:W-:-:S05]  /*0770*/  IADD3 R12, R18, 0x1f, RZ ;  /* 0x0000001f120c7810 */ /* 0x004fca0007ffe0ff */
[----:B---3--:R-:W-:Y:S04]  /*0780*/  SHFL.DOWN PT, R17, R15, 0x2, 0x1f ;  /* 0x08401f000f117f89 */ /* 0x008fe800000e0000 */
[----:B------:R-:W2:Y:S02]  /*0790*/  SHFL.DOWN PT, R16, R14, 0x2, 0x1f ;  /* 0x08401f000e107f89 */ /* 0x000ea400000e0000 */
[----:B--2---:R-:W2:-:S07]  /*07a0*/  DADD R16, R14, R16 ;  /* 0x000000000e107229 */ /* 0x004e8e0000000010 */
[----:B0-2---:R-:W-:Y:S04]  /*07b0*/  SHFL.DOWN PT, R11, R17, 0x1, 0x1f ;  /* 0x08201f00110b7f89 */ /* 0x005fe800000e0000 */
[----:B------:R-:W0:Y:S02]  /*07c0*/  SHFL.DOWN PT, R10, R16, 0x1, 0x1f ;  /* 0x08201f00100a7f89 */ /* 0x000e2400000e0000 */
[----:B0-----:R0:W2:Y:S02]  /*07d0*/  DADD R4, R16, R10 ;  /* 0x0000000010047229 */ /* 0x0010a4000000000a */
[----:B0-----:R-:W-:-:S05]  /*07e0*/  CS2R R10, SRZ ;  /* 0x00000000000a7805 */ /* 0x001fca000001ff00 */
[----:B--2---:R0:W-:Y:S04]  /*07f0*/  @!P0 STS.64 [R0.X8], R4 ;  /* 0x0000000400008388 */ /* 0x0041e80000008a00 */
[----:B------:R-:W-:Y:S01]  /*0800*/  BAR.SYNC.DEFER_BLOCKING 0x0 ;  /* 0x0000000000007b1d */ /* 0x000fe20000010000 */
[----:B------:R-:W-:-:S05]  /*0810*/  ISETP.GT.U32.AND P0, PT, R12, 0x3e, PT ;  /* 0x0000003e0c00780c */ /* 0x000fca0003f04070 */
[----:B------:R0:W2:Y:S08]  /*0820*/  @!P1 LDS.64 R10, [R6.X8] ;  /* 0x00000000060a9984 */ /* 0x0000b00000008a00 */
[----:B------:R-:W-:Y:S05]  /*0830*/  @P0 BRA `(.L_x_90) ;  /* 0x0000014000000947 */ /* 0x000fea0003800000 */
[----:B------:R-:W-:Y:S05]  /*0840*/  BRA.DIV ~URZ, `(.L_x_91) ;  /* 0x000004027f007947 */ /* 0x000fea000b800000 */
[----:B--2---:R2:W3:Y:S02]  /*0850*/  SHFL.DOWN PT, R17, R11, 0x10, 0x1f ;  /* 0x0a001f000b117f89 */ /* 0x0044e400000e0000 */
.L_x_98:
[----:B------:R-:W-:Y:S05]  /*0860*/  BRA.DIV ~URZ, `(.L_x_92) ;  /* 0x000004627f007947 */ /* 0x000fea000b800000 */
[----:B0-----:R-:W0:Y:S01]  /*0870*/  SHFL.DOWN PT, R4, R10, 0x10, 0x1f ;  /* 0x0a001f000a047f89 */ /* 0x001e2200000e0000 */
[----:B---3--:R-:W-:-:S06]  /*0880*/  IMAD.MOV.U32 R5, RZ, RZ, R17 ;  /* 0x000000ffff057224 */ /* 0x008fcc00078e0011 */
[----:B0-----:R-:W0:-:S07]  /*0890*/  DADD R4, R10, R4 ;  /* 0x000000000a047229 */ /* 0x001e0e0000000004 */
[----:B0-----:R-:W-:Y:S04]  /*08a0*/  SHFL.DOWN PT, R13, R5, 0x8, 0x1f ;  /* 0x09001f00050d7f89 */ /* 0x001fe800000e0000 */
[----:B------:R-:W0:Y:S02]  /*08b0*/  SHFL.DOWN PT, R12, R4, 0x8, 0x1f ;  /* 0x09001f00040c7f89 */ /* 0x000e2400000e0000 */
[----:B0-----:R-:W0:-:S07]  /*08c0*/  DADD R12, R4, R12 ;  /* 0x00000000040c7229 */ /* 0x001e0e000000000c */
[----:B0-----:R-:W-:Y:S04]  /*08d0*/  SHFL.DOWN PT, R15, R13, 0x4, 0x1f ;  /* 0x08801f000d0f7f89 */ /* 0x001fe800000e0000 */
[----:B------:R-:W0:Y:S02]  /*08e0*/  SHFL.DOWN PT, R14, R12, 0x4, 0x1f ;  /* 0x08801f000c0e7f89 */ /* 0x000e2400000e0000 */
[----:B0-----:R-:W0:-:S07]  /*08f0*/  DADD R14, R12, R14 ;  /* 0x000000000c0e7229 */ /* 0x001e0e000000000e */
[----:B0-----:R-:W-:Y:S04]  /*0900*/  SHFL.DOWN PT, R17, R15, 0x2, 0x1f ;  /* 0x08401f000f117f89 */ /* 0x001fe800000e0000 */
[----:B------:R-:W0:Y:S02]  /*0910*/  SHFL.DOWN PT, R16, R14, 0x2, 0x1f ;  /* 0x08401f000e107f89 */ /* 0x000e2400000e0000 */
[----:B0-2---:R-:W0:-:S07]  /*0920*/  DADD R10, R14, R16 ;  /* 0x000000000e0a7229 */ /* 0x005e0e0000000010 */
[----:B0-----:R0:W2:Y:S04]  /*0930*/  SHFL.DOWN PT, R16, R11, 0x1, 0x1f ;  /* 0x08201f000b107f89 */ /* 0x0010a800000e0000 */
[----:B------:R0:W3:Y:S02]  /*0940*/  SHFL.DOWN PT, R17, R10, 0x1, 0x1f ;  /* 0x08201f000a117f89 */ /* 0x0000e400000e0000 */
.L_x_99:
[----:B---3--:R-:W-:Y:S02]  /*0950*/  IMAD.MOV.U32 R4, RZ, RZ, R17 ;  /* 0x000000ffff047224 */ /* 0x008fe400078e0011 */
[----:B--2---:R-:W-:-:S06]  /*0960*/  IMAD.MOV.U32 R5, RZ, RZ, R16 ;  /* 0x000000ffff057224 */ /* 0x004fcc00078e0010 */
[----:B0-----:R0:W2:-:S06]  /*0970*/  DADD R10, R4, R10 ;  /* 0x00000000040a7229 */ /* 0x00108c000000000a */
.L_x_90:
[----:B------:R-:W-:Y:S05]  /*0980*/  BSYNC B1 ;  /* 0x0000000000017941 */ /* 0x000fea0003800000 */
.L_x_89:
[----:B0-----:R-:W0:Y:S01]  /*0990*/  S2R R4, SR_TID.X ;  /* 0x0000000000047919 */ /* 0x001e220000002100 */
[----:B------:R-:W-:Y:S01]  /*09a0*/  BSSY B1, `(.L_x_93) ;  /* 0x0000008000017945 */ /* 0x000fe20003800000 */
[----:B0-----:R-:W-:-:S13]  /*09b0*/  ISETP.NE.AND P0, PT, R4, RZ, PT ;  /* 0x000000ff0400720c */ /* 0x001fda0003f05270 */
[----:B------:R-:W-:Y:S05]  /*09c0*/  @P0 BRA `(.L_x_94) ;  /* 0x0000005000000947 */ /* 0x000fea0003800000 */
[----:B------:R-:W-:-:S04]  /*09d0*/  LEA R4, P0, R7, c[0x0][0x160], 0x3 ;  /* 0x0000580007047a11 */ /* 0x000fc800078018ff */
[----:B------:R-:W-:-:S05]  /*09e0*/  LEA.HI.X R5, R7, c[0x0][0x164], R8, 0x3, P0 ;  /* 0x0000590007057a11 */ /* 0x000fca00000f1c08 */
[----:B------:R-:W3:Y:S02]  /*09f0*/  LDG.E.64 R12, [R4.64] ;  /* 0x00000008040c7981 */ /* 0x000ee4000c1e1b00 */
[----:B--23--:R-:W0:-:S07]  /*0a00*/  DADD R12, R12, R10 ;  /* 0x000000000c0c7229 */ /* 0x00ce0e000000000a */
[----:B0-----:R0:W-:Y:S04]  /*0a10*/  STG.E.64 [R4.64], R12 ;  /* 0x0000000c04007986 */ /* 0x0011e8000c101b08 */
.L_x_94:
[----:B------:R-:W-:Y:S05]  /*0a20*/  BSYNC B1 ;  /* 0x0000000000017941 */ /* 0x000fea0003800000 */
.L_x_93:
[----:B------:R-:W-:-:S04]  /*0a30*/  IADD3 R9, R9, 0x1, RZ ;  /* 0x0000000109097810 */ /* 0x000fc80007ffe0ff */
[----:B------:R-:W-:-:S13]  /*0a40*/  ISETP.GE.AND P0, PT, R9, c[0x0][0x18c], PT ;  /* 0x0000630009007a0c */ /* 0x000fda0003f06270 */
[----:B012---:R-:W-:Y:S05]  /*0a50*/  @!P0 BRA `(.L_x_95) ;  /* 0xfffff91000008947 */ /* 0x007fea000383ffff */
.L_x_83:
[----:B------:R-:W-:Y:S05]  /*0a60*/  BSYNC B0 ;  /* 0x0000000000007941 */ /* 0x000fea0003800000 */
.L_x_81:
[----:B------:R-:W0:Y:S02]  /*0a70*/  S2R R0, SR_TID.X ;  /* 0x0000000000007919 */ /* 0x000e240000002100 */
[----:B0-----:R-:W-:-:S13]  /*0a80*/  ISETP.GE.AND P0, PT, R0, c[0x0][0x18c], PT ;  /* 0x0000630000007a0c */ /* 0x001fda0003f06270 */
[----:B------:R-:W-:Y:S05]  /*0a90*/  @P0 EXIT ;  /* 0x000000000000094d */ /* 0x000fea0003800000 */
[----:B-1----:R-:W0:Y:S01]  /*0aa0*/  S2R R3, SR_CTAID.X ;  /* 0x0000000000037919 */ /* 0x002e220000002500 */
[----:B------:R-:W-:Y:S01]  /*0ab0*/  IMAD.MOV.U32 R2, RZ, RZ, 0x8 ;  /* 0x00000008ff027424 */ /* 0x000fe200078e00ff */
[----:B------:R-:W-:Y:S02]  /*0ac0*/  ULDC.S8 UR5, c[0x0][0x191] ;  /* 0x0000644000057ab9 */ /* 0x000fe40000000200 */
[----:B------:R-:W-:Y:S01]  /*0ad0*/  ISETP.NE.AND P0, PT, RZ, UR5, PT ;  /* 0x00000005ff007c0c */ /* 0x000fe2000bf05270 */
[----:B0-----:R-:W-:-:S05]  /*0ae0*/  IMAD.WIDE R2, R3, R2, c[0x0][0x168] ;  /* 0x00005a0003027625 */ /* 0x001fca00078e0202 */
[----:B------:R-:W-:Y:S02]  /*0af0*/  SEL R8, R2, c[0x0][0x168], !P0 ;  /* 0x00005a0002087a07 */ /* 0x000fe40004000000 */
[----:B------:R-:W-:-:S04]  /*0b00*/  SEL R9, R3, c[0x0][0x16c], !P0 ;  /* 0x00005b0003097a07 */ /* 0x000fc80004000000 */
.L_x_96:
[C---:B0-----:R-:W-:Y:S01]  /*0b10*/  IADD3 R3, P0, R0.reuse, UR4, RZ ;  /* 0x0000000400037c10 */ /* 0x041fe2000ff1e0ff */
[----:B------:R-:W2:Y:S03]  /*0b20*/  LDG.E.64 R6, [R8.64] ;  /* 0x0000000808067981 */ /* 0x000ea6000c1e1b00 */
[----:B------:R-:W-:Y:S02]  /*0b30*/  LEA.HI.X.SX32 R4, R0, UR10, 0x1, P0 ;  /* 0x0000000a00047c11 */ /* 0x000fe400080f0eff */
[----:B------:R-:W-:-:S04]  /*0b40*/  LEA R2, P0, R3, c[0x0][0x160], 0x3 ;  /* 0x0000580003027a11 */ /* 0x000fc800078018ff */
[----:B------:R-:W-:-:S05]  /*0b50*/  LEA.HI.X R3, R3, c[0x0][0x164], R4, 0x3, P0 ;  /* 0x0000590003037a11 */ /* 0x000fca00000f1c04 */
[----:B------:R-:W2:Y:S01]  /*0b60*/  LDG.E.64 R4, [R2.64] ;  /* 0x0000000802047981 */ /* 0x000ea2000c1e1b00 */
[----:B------:R-:W-:-:S04]  /*0b70*/  IADD3 R0, R0, c[0x0][0x0], RZ ;  /* 0x0000000000007a10 */ /* 0x000fc80007ffe0ff */
[----:B------:R-:W-:Y:S01]  /*0b80*/  ISETP.GE.AND P0, PT, R0, c[0x0][0x18c], PT ;  /* 0x0000630000007a0c */ /* 0x000fe20003f06270 */
[----:B--2---:R-:W0:-:S07]  /*0b90*/  DMUL R4, R4, R6 ;  /* 0x0000000604047228 */ /* 0x004e0e0000000000 */
[----:B0-----:R0:W-:Y:S05]  /*0ba0*/  STG.E.64 [R2.64], R4 ;  /* 0x0000000402007986 */ /* 0x0011ea000c101b08 */
[----:B------:R-:W-:Y:S05]  /*0bb0*/  @!P0 BRA `(.L_x_96) ;  /* 0xffffff5000008947 */ /* 0x000fea000383ffff */
[----:B------:R-:W-:Y:S05]  /*0bc0*/  EXIT ;  /* 0x000000000000794d */ /* 0x000fea0003800000 */
.L_x_88:
[----:B------:R-:W-:Y:S01]  /*0bd0*/  IMAD.MOV.U32 R13, RZ, RZ, R11 ;  /* 0x000000ffff0d7224 */ /* 0x000fe200078e000b */
[----:B0-----:R-:W-:Y:S01]  /*0be0*/  MOV R4, 0xc30 ;  /* 0x00000c3000047802 */ /* 0x001fe20000000f00 */
[----:B------:R-:W-:Y:S02]  /*0bf0*/  IMAD.MOV.U32 R15, RZ, RZ, 0x10 ;  /* 0x00000010ff0f7424 */ /* 0x000fe400078e00ff */
[----:B------:R-:W-:Y:S02]  /*0c00*/  IMAD.MOV.U32 R14, RZ, RZ, 0x1f ;  /* 0x0000001fff0e7424 */ /* 0x000fe400078e00ff */
[----:B------:R-:W-:-:S02]  /*0c10*/  IMAD.MOV.U32 R12, RZ, RZ, -0x1 ;  /* 0xffffffffff0c7424 */ /* 0x000fc400078e00ff */
[----:B-1----:R-:W-:Y:S05]  /*0c20*/  CALL.REL.NOINC `($__internal_7_$__cuda_sm70_shflsync_down_p) ;  /* 0x0000076000007944 */ /* 0x002fea0003c00000 */
[----:B-1----:R-:W-:Y:S01]  /*0c30*/  IMAD.MOV.U32 R5, RZ, RZ, R12 ;  /* 0x000000ffff057224 */ /* 0x002fe200078e000c */
[----:B0-----:R-:W-:Y:S05]  /*0c40*/  BRA `(.L_x_97) ;  /* 0xfffffa3000007947 */ /* 0x001fea000383ffff */
.L_x_91:
[----:B--2---:R-:W-:Y:S01]  /*0c50*/  IMAD.MOV.U32 R13, RZ, RZ, R11 ;  /* 0x000000ffff0d7224 */ /* 0x004fe200078e000b */
[----:B0-----:R-:W-:Y:S01]  /*0c60*/  MOV R4, 0xcb0 ;  /* 0x00000cb000047802 */ /* 0x001fe20000000f00 */
[----:B------:R-:W-:-:S02]  /*0c70*/  IMAD.MOV.U32 R15, RZ, RZ, 0x10 ;  /* 0x00000010ff0f7424 */ /* 0x000fc400078e00ff */
[----:B------:R-:W-:Y:S02]  /*0c80*/  IMAD.MOV.U32 R14, RZ, RZ, 0x1f ;  /* 0x0000001fff0e7424 */ /* 0x000fe400078e00ff */
[----:B------:R-:W-:Y:S02]  /*0c90*/  IMAD.MOV.U32 R12, RZ, RZ, -0x1 ;  /* 0xffffffffff0c7424 */ /* 0x000fe400078e00ff */
[----:B-1----:R-:W-:Y:S05]  /*0ca0*/  CALL.REL.NOINC `($__internal_7_$__cuda_sm70_shflsync_down_p) ;  /* 0x000006e000007944 */ /* 0x002fea0003c00000 */
[----:B-1----:R-:W-:Y:S01]  /*0cb0*/  IMAD.MOV.U32 R17, RZ, RZ, R12 ;  /* 0x000000ffff117224 */ /* 0x002fe200078e000c */
[----:B0-----:R-:W-:Y:S05]  /*0cc0*/  BRA `(.L_x_98) ;  /* 0xfffffb9000007947 */ /* 0x001fea000383ffff */
.L_x_92:
[----:B------:R-:W-:Y:S01]  /*0cd0*/  IMAD.MOV.U32 R13, RZ, RZ, R10 ;  /* 0x000000ffff0d7224 */ /* 0x000fe200078e000a */
[----:B0-----:R-:W-:Y:S01]  /*0ce0*/  MOV R4, 0xd30 ;  /* 0x00000d3000047802 */ /* 0x001fe20000000f00 */
[----:B------:R-:W-:Y:S02]  /*0cf0*/  IMAD.MOV.U32 R15, RZ, RZ, 0x10 ;  /* 0x00000010ff0f7424 */ /* 0x000fe400078e00ff */
[----:B------:R-:W-:Y:S02]  /*0d00*/  IMAD.MOV.U32 R14, RZ, RZ, 0x1f ;  /* 0x0000001fff0e7424 */ /* 0x000fe400078e00ff */
[----:B------:R-:W-:Y:S02]  /*0d10*/  IMAD.MOV.U32 R12, RZ, RZ, -0x1 ;  /* 0xffffffffff0c7424 */ /* 0x000fe400078e00ff */
[----:B-123--:R-:W-:Y:S05]  /*0d20*/  CALL.REL.NOINC `($__internal_7_$__cuda_sm70_shflsync_down_p) ;  /* 0x0000066000007944 */ /* 0x00efea0003c00000 */
[----:B0-----:R-:W-:Y:S01]  /*0d30*/  IMAD.MOV.U32 R13, RZ, RZ, R17 ;  /* 0x000000ffff0d7224 */ /* 0x001fe200078e0011 */
[----:B------:R-:W-:Y:S01]  /*0d40*/  MOV R4, 0xdb0 ;  /* 0x00000db000047802 */ /* 0x000fe20000000f00 */
[----:B------:R-:W-:-:S02]  /*0d50*/  IMAD.MOV.U32 R15, RZ, RZ, 0x8 ;  /* 0x00000008ff0f7424 */ /* 0x000fc400078e00ff */
[----:B------:R-:W-:Y:S02]  /*0d60*/  IMAD.MOV.U32 R14, RZ, RZ, 0x1f ;  /* 0x0000001fff0e7424 */ /* 0x000fe400078e00ff */
[----:B-1----:R0:W1:Y:S02]  /*0d70*/  DADD R10, R10, R12 ;  /* 0x000000000a0a7229 */ /* 0x002064000000000c */
[----:B0-----:R-:W-:-:S08]  /*0d80*/  IMAD.MOV.U32 R12, RZ, RZ, -0x1 ;  /* 0xffffffffff0c7424 */ /* 0x001fd000078e00ff */
[----:B-1----:R-:W-:Y:S02]  /*0d90*/  IMAD.MOV.U32 R13, RZ, RZ, R11 ;  /* 0x000000ffff0d7224 */ /* 0x002fe400078e000b */
[----:B------:R-:W-:Y:S05]  /*0da0*/  CALL.REL.NOINC `($__internal_7_$__cuda_sm70_shflsync_down_p) ;  /* 0x000005e000007944 */ /* 0x000fea0003c00000 */
[----:B-1----:R-:W-:Y:S01]  /*0db0*/  IMAD.MOV.U32 R17, RZ, RZ, R12 ;  /* 0x000000ffff117224 */ /* 0x002fe200078e000c */
[----:B------:R-:W-:Y:S01]  /*0dc0*/  MOV R4, 0xe20 ;  /* 0x00000e2000047802 */ /* 0x000fe20000000f00 */
[----:B0-----:R-:W-:Y:S02]  /*0dd0*/  IMAD.MOV.U32 R13, RZ, RZ, R10 ;  /* 0x000000ffff0d7224 */ /* 0x001fe400078e000a */
[----:B------:R-:W-:Y:S02]  /*0de0*/  IMAD.MOV.U32 R15, RZ, RZ, 0x8 ;  /* 0x00000008ff0f7424 */ /* 0x000fe400078e00ff */
[----:B------:R-:W-:Y:S02]  /*0df0*/  IMAD.MOV.U32 R14, RZ, RZ, 0x1f ;  /* 0x0000001fff0e7424 */ /* 0x000fe400078e00ff */
[----:B------:R-:W-:Y:S02]  /*0e00*/  IMAD.MOV.U32 R12, RZ, RZ, -0x1 ;  /* 0xffffffffff0c7424 */ /* 0x000fe400078e00ff */
[----:B------:R-:W-:Y:S05]  /*0e10*/  CALL.REL.NOINC `($__internal_7_$__cuda_sm70_shflsync_down_p) ;  /* 0x0000057000007944 */ /* 0x000fea0003c00000 */
[----:B0-----:R-:W-:Y:S01]  /*0e20*/  IMAD.MOV.U32 R13, RZ, RZ, R17 ;  /* 0x000000ffff0d7224 */ /* 0x001fe200078e0011 */
[----:B------:R-:W-:Y:S01]  /*0e30*/  MOV R14, 0x1f ;  /* 0x0000001f000e7802 */ /* 0x000fe20000000f00 */
[----:B------:R-:W-:Y:S01]  /*0e40*/  IMAD.MOV.U32 R15, RZ, RZ, 0x4 ;  /* 0x00000004ff0f7424 */ /* 0x000fe200078e00ff */
[----:B------:R-:W-:-:S03]  /*0e50*/  MOV R4, 0xea0 ;  /* 0x00000ea000047802 */ /* 0x000fc60000000f00 */
        /* <DEDUP_REMOVED lines=41> */
[----:B-1----:R-:W-:Y:S01]  /*10f0*/  IMAD.MOV.U32 R17, RZ, RZ, R12 ;  /* 0x000000ffff117224 */ /* 0x002fe200078e000c */
[----:B0-----:R-:W-:Y:S05]  /*1100*/  BRA `(.L_x_99) ;  /* 0xfffff84000007947 */ /* 0x001fea000383ffff */
        .weak           $__internal_6_$__cuda_sm20_dblrcp_rn_slowpath_v3
        .type           $__internal_6_$__cuda_sm20_dblrcp_rn_slowpath_v3,@function
        .size           $__internal_6_$__cuda_sm20_dblrcp_rn_slowpath_v3,($__internal_7_$__cuda_sm70_shflsync_down_p - $__internal_6_$__cuda_sm20_dblrcp_rn_slowpath_v3)
$__internal_6_$__cuda_sm20_dblrcp_rn_slowpath_v3:
[----:B------:R-:W-:Y:S02]  /*1110*/  IMAD.MOV.U32 R2, RZ, RZ, R4 ;  /* 0x000000ffff027224 */ /* 0x000fe400078e0004 */
[----:B------:R-:W-:-:S06]  /*1120*/  IMAD.MOV.U32 R3, RZ, RZ, R5 ;  /* 0x000000ffff037224 */ /* 0x000fcc00078e0005 */
        /* <DEDUP_REMOVED lines=23> */
.L_x_102:
        /* <DEDUP_REMOVED lines=10> */
.L_x_100:
[----:B------:R-:W-:Y:S01]  /*1340*/  LOP3.LUT R5, R3, 0x80000, RZ, 0xfc, !PT ;  /* 0x0008000003057812 */ /* 0x000fe200078efcff */
[----:B------:R-:W-:Y:S02]  /*1350*/  IMAD.MOV.U32 R4, RZ, RZ, R2 ;  /* 0x000000ffff047224 */ /* 0x000fe400078e0002 */
.L_x_101:
[----:B0-----:R-:W-:Y:S02]  /*1360*/  IMAD.MOV.U32 R2, RZ, RZ, R0 ;  /* 0x000000ffff027224 */ /* 0x001fe400078e0000 */
[----:B------:R-:W-:-:S04]  /*1370*/  IMAD.MOV.U32 R3, RZ, RZ, 0x0 ;  /* 0x00000000ff037424 */ /* 0x000fc800078e00ff */
[----:B------:R-:W-:Y:S05]  /*1380*/  RET.REL.NODEC R2 `(_ZN2at6native61_GLOBAL__N__a41b8ba8_28_MultiLabelMarginCriterion_cu_26f6785b38multilabel_margin_loss_backward_kernelIddEEvPT_PKS3_S6_PKlS6_iibb) ;  /* 0xffffec7002007950 */ /* 0x000fea0003c3ffff */
        .weak           $__internal_7_$__cuda_sm70_shflsync_down_p
        .type           $__internal_7_$__cuda_sm70_shflsync_down_p,@function
        .size           $__internal_7_$__cuda_sm70_shflsync_down_p,(.L_x_204 - $__internal_7_$__cuda_sm70_shflsync_down_p)
$__internal_7_$__cuda_sm70_shflsync_down_p:
[----:B------:R-:W-:Y:S01]  /*1390*/  IMAD.MOV.U32 R5, RZ, RZ, 0x0 ;  /* 0x00000000ff057424 */ /* 0x000fe200078e00ff */
[----:B------:R-:W-:Y:S04]  /*13a0*/  WARPSYNC R12 ;  /* 0x0000000c00007348 */ /* 0x000fe80003800000 */
[----:B------:R0:W1:Y:S01]  /*13b0*/  SHFL.DOWN PT, R12, R13, R15, R14 ;  /* 0x0800000f0d0c7389 */ /* 0x00006200000e000e */
[----:B------:R-:W-:Y:S05]  /*13c0*/  RET.REL.NODEC R4 `(_ZN2at6native61_GLOBAL__N__a41b8ba8_28_MultiLabelMarginCriterion_cu_26f6785b38multilabel_margin_loss_backward_kernelIddEEvPT_PKS3_S6_PKlS6_iibb) ;  /* 0xffffec3004007950 */ /* 0x000fea0003c3ffff */
.L_x_103:
        /* <DEDUP_REMOVED lines=11> */
.L_x_204:


//--------------------- .text._ZN2at6native61_GLOBAL__N__a41b8ba8_28_MultiLabelMarginCriterion_cu_26f6785b37multilabel_margin_loss_forward_kernelIN3c108BFloat16EfEEvPT_PKS5_PKlS6_iib --------------------------
	.section	.text._ZN2at6native61_GLOBAL__N__a41b8ba8_28_MultiLabelMarginCriterion_cu_26f6785b37multilabel_margin_loss_forward_kernelIN3c108BFloat16EfEEvPT_PKS5_PKlS6_iib,"ax",@progbits
	.sectioninfo	@"SHI_REGISTERS=16"
	.align	128
.text._ZN2at6native61_GLOBAL__N__a41b8ba8_28_MultiLabelMarginCriterion_cu_26f6785b37multilabel_margin_loss_forward_kernelIN3c108BFloat16EfEEvPT_PKS5_PKlS6_iib:
        .type           _ZN2at6native61_GLOBAL__N__a41b8ba8_28_MultiLabelMarginCriterion_cu_26f6785b37multilabel_margin_loss_forward_kernelIN3c108BFloat16EfEEvPT_PKS5_PKlS6_iib,@function
        .size           _ZN2at6native61_GLOBAL__N__a41b8ba8_28_MultiLabelMarginCriterion_cu_26f6785b37multilabel_margin_loss_forward_kernelIN3c108BFloat16EfEEvPT_PKS5_PKlS6_iib,(.L_x_207 - _ZN2at6native61_GLOBAL__N__a41b8ba8_28_MultiLabelMarginCriterion_cu_26f6785b37multilabel_margin_loss_forward_kernelIN3c108BFloat16EfEEvPT_PKS5_PKlS6_iib)
        .other          _ZN2at6native61_GLOBAL__N__a41b8ba8_28_MultiLabelMarginCriterion_cu_26f6785b37multilabel_margin_loss_forward_kernelIN3c108BFloat16EfEEvPT_PKS5_PKlS6_iib,@"STO_CUDA_ENTRY STV_DEFAULT"
_ZN2at6native61_GLOBAL__N__a41b8ba8_28_MultiLabelMarginCriterion_cu_26f6785b37multilabel_margin_loss_forward_kernelIN3c108BFloat16EfEEvPT_PKS5_PKlS6_iib:
        /* <DEDUP_REMOVED lines=10> */
.L_x_106:
        /* <DEDUP_REMOVED lines=8> */
.L_x_105:
[----:B------:R-:W-:Y:S05]  /*0120*/  BSYNC B0 ;  /* 0x0000000000007941 */ /* 0x000fea0003800000 */
.L_x_104:
[----:B------:R-:W-:Y:S01]  /*0130*/  IMAD.MOV.U32 R5, RZ, RZ, c[0x0][0x184] ;  /* 0x00006100ff057624 */ /* 0x000fe200078e00ff */
[----:B------:R-:W-:Y:S01]  /*0140*/  BAR.SYNC.DEFER_BLOCKING 0x0 ;  /* 0x0000000000007b1d */ /* 0x000fe20000010000 */
[----:B------:R-:W-:-:S03]  /*0150*/  ISETP.NE.AND P1, PT, R2, RZ, PT ;  /* 0x000000ff0200720c */ /* 0x000fc60003f25270 */
[----:B------:R-:W-:Y:S02]  /*0160*/  ISETP.GE.AND P2, PT, R5, 0x1, PT ;  /* 0x000000010500780c */ /* 0x000fe40003f46270 */
[----:B------:R-:W-:Y:S02]  /*0170*/  BSSY B0, `(.L_x_107) ;  /* 0x0000015000007945 */ /* 0x000fe40003800000 */
[----:B------:R-:W-:-:S13]  /*0180*/  ISETP.NE.OR P3, PT, R2, RZ, !P2 ;  /* 0x000000ff0200720c */ /* 0x000fda0005765670 */
[----:B------:R-:W-:Y:S05]  /*0190*/  @P3 BRA `(.L_x_108) ;  /* 0x0000012000003947 */ /* 0x000fea0003800000 */
[----:B------:R-:W-:-:S05]  /*01a0*/  IMAD.MOV.U32 R5, RZ, RZ, RZ ;  /* 0x000000ffff057224 */ /* 0x000fca00078e00ff */
.L_x_109:
[----:B0-----:R-:W-:-:S04]  /*01b0*/  IADD3 R7, P3, R3, R5, RZ ;  /* 0x0000000503077210 */ /* 0x001fc80007f7e0ff */
[----:B------:R-:W-:Y:S02]  /*01c0*/  LEA.HI.X.SX32 R8, R5, R4, 0x1, P3 ;  /* 0x0000000405087211 */ /* 0x000fe400018f0eff */
[----:B------:R-:W-:-:S04]  /*01d0*/  LEA R6, P3, R7, c[0x0][0x170], 0x3 ;  /* 0x00005c0007067a11 */ /* 0x000fc800078618ff */
[----:B------:R-:W-:-:S05]  /*01e0*/  LEA.HI.X R7, R7, c[0x0][0x174], R8, 0x3, P3 ;  /* 0x00005d0007077a11 */ /* 0x000fca00018f1c08 */
[----:B------:R-:W2:Y:S02]  /*01f0*/  LDG.E R6, [R6.64] ;  /* 0x0000000606067981 */ /* 0x000ea4000c1e1900 */
[----:B--2---:R-:W-:-:S13]  /*0200*/  ISETP.GE.AND P3, PT, R6, RZ, PT ;  /* 0x000000ff0600720c */ /* 0x004fda0003f66270 */
[----:B------:R-:W-:Y:S05]  /*0210*/  @!P3 BRA `(.L_x_108) ;  /* 0x000000a00000b947 */ /* 0x000fea0003800000 */
[----:B------:R-:W-:Y:S01]  /*0220*/  IADD3 R7, P3, R3, R6, RZ ;  /* 0x0000000603077210 */ /* 0x000fe20007f7e0ff */
[----:B------:R-:W-:Y:S01]  /*0230*/  IMAD.MOV.U32 R9, RZ, RZ, 0x3f80 ;  /* 0x00003f80ff097424 */ /* 0x000fe200078e00ff */
[----:B------:R-:W-:Y:S02]  /*0240*/  IADD3 R5, R5, 0x1, RZ ;  /* 0x0000000105057810 */ /* 0x000fe40007ffe0ff */
[----:B------:R-:W-:Y:S02]  /*0250*/  LEA.HI.X.SX32 R8, R6, R4, 0x1, P3 ;  /* 0x0000000406087211 */ /* 0x000fe400018f0eff */
[----:B------:R-:W-:-:S04]  /*0260*/  LEA R6, P3, R7, c[0x0][0x178], 0x1 ;  /* 0x00005e0007067a11 */ /* 0x000fc800078608ff */
[--C-:B------:R-:W-:Y:S02]  /*0270*/  LEA.HI.X R7, R7, c[0x0][0x17c], R8.reuse, 0x1, P3 ;  /* 0x00005f0007077a11 */ /* 0x100fe400018f0c08 */
[----:B------:R-:W-:Y:S02]  /*0280*/  PRMT R8, R9, 0x7610, R8 ;  /* 0x0000761009087816 */ /* 0x000fe40000000008 */
[----:B------:R-:W-:-:S03]  /*0290*/  ISETP.GE.AND P3, PT, R5, c[0x0][0x184], PT ;  /* 0x0000610005007a0c */ /* 0x000fc60003f66270 */
[----:B------:R0:W-:Y:S10]  /*02a0*/  STG.E.U16 [R6.64], R8 ;  /* 0x0000000806007986 */ /* 0x0001f4000c101506 */
[----:B------:R-:W-:Y:S05]  /*02b0*/  @!P3 BRA `(.L_x_109) ;  /* 0xfffffef00000b947 */ /* 0x000fea000383ffff */
.L_x_108:
[----:B------:R-:W-:Y:S05]  /*02c0*/  BSYNC B0 ;  /* 0x0000000000007941 */ /* 0x000fea0003800000 */
.L_x_107:
[----:B------:R-:W-:Y:S01]  /*02d0*/  BAR.SYNC.DEFER_BLOCKING 0x0 ;  /* 0x0000000000007b1d */ /* 0x000fe20000010000 */
[----:B------:R-:W-:-:S05]  /*02e0*/  IMAD.MOV.U32 R5, RZ, RZ, RZ ;  /* 0x000000ffff057224 */ /* 0x000fca00078e00ff */
[----:B------:R-:W-:Y:S05]  /*02f0*/  @!P2 BRA `(.L_x_110) ;  /* 0x000003200000a947 */ /* 0x000fea0003800000 */
[----:B------:R-:W-:Y:S02]  /*0300*/  IMAD.MOV.U32 R5, RZ, RZ, RZ ;  /* 0x000000ffff057224 */ /* 0x000fe400078e00ff */
[----:B0-----:R-:W-:-:S05]  /*0310*/  IMAD.MOV.U32 R6, RZ, RZ, RZ ;  /* 0x000000ffff067224 */ /* 0x001fca00078e00ff */
.L_x_116:
[----:B------:R-:W-:-:S04]  /*0320*/  IADD3 R7, P2, R3, R6, RZ ;  /* 0x0000000603077210 */ /* 0x000fc80007f5e0ff */
[----:B------:R-:W-:Y:S02]  /*0330*/  LEA.HI.X.SX32 R10, R6, R4, 0x1, P2 ;  /* 0x00000004060a7211 */ /* 0x000fe400010f0eff */
[----:B------:R-:W-:-:S04]  /*0340*/  LEA R8, P2, R7, c[0x0][0x170], 0x3 ;  /* 0x00005c0007087a11 */ /* 0x000fc800078418ff */
[----:B------:R-:W-:-:S05]  /*0350*/  LEA.HI.X R9, R7, c[0x0][0x174], R10, 0x3, P2 ;  /* 0x00005d0007097a11 */ /* 0x000fca00010f1c0a */
[----:B------:R-:W2:Y:S02]  /*0360*/  LDG.E R8, [R8.64] ;  /* 0x0000000608087981 */ /* 0x000ea4000c1e1900 */
[----:B--2---:R-:W-:-:S13]  /*0370*/  ISETP.GE.AND P2, PT, R8, RZ, PT ;  /* 0x000000ff0800720c */ /* 0x004fda0003f46270 */
[----:B------:R-:W-:Y:S05]  /*0380*/  @!P2 BRA `(.L_x_110) ;  /* 0x000002900000a947 */ /* 0x000fea0003800000 */
[----:B------:R-:W-:Y:S01]  /*0390*/  BSSY B0, `(.L_x_111) ;  /* 0x0000025000007945 */ /* 0x000fe20003800000 */
[----:B------:R-:W-:Y:S05]  /*03a0*/  @P0 BRA `(.L_x_112) ;  /* 0x0000023000000947 */ /* 0x000fea0003800000 */
[----:B------:R-:W-:-:S04]  /*03b0*/  IADD3 R7, P2, R3, R8, RZ ;  /* 0x0000000803077210 */ /* 0x000fc80007f5e0ff */
[----:B------:R-:W-:Y:S02]  /*03c0*/  LEA.HI.X.SX32 R10, R8, R4, 0x1, P2 ;  /* 0x00000004080a7211 */ /* 0x000fe400010f0eff */
[----:B------:R-:W-:-:S04]  /*03d0*/  LEA R8, P2, R7, c[0x0][0x168], 0x1 ;  /* 0x00005a0007087a11 */ /* 0x000fc800078408ff */
[----:B------:R-:W-:-:S05]  /*03e0*/  LEA.HI.X R9, R7, c[0x0][0x16c], R10, 0x1, P2 ;  /* 0x00005b0007097a11 */ /* 0x000fca00010f0c0a */
[----:B------:R-:W2:Y:S01]  /*03f0*/  LDG.E.U16 R8, [R8.64] ;  /* 0x0000000608087981 */ /* 0x000ea2000c1e1500 */
[----:B------:R-:W-:Y:S01]  /*0400*/  IMAD.MOV.U32 R7, RZ, RZ, R2 ;  /* 0x000000ffff077224 */ /* 0x000fe200078e0002 */
[----:B--2---:R-:W-:-:S05]  /*0410*/  PRMT R8, RZ, 0x5410, R8 ;  /* 0x00005410ff087816 */ /* 0x004fca0000000008 */
[----:B------:R-:W-:-:S05]  /*0420*/  FADD.FTZ R10, -R8, 1 ;  /* 0x3f800000080a7421 */ /* 0x000fca0000010100 */
[----:B------:R-:W-:-:S04]  /*0430*/  F2FP.BF16.PACK_AB R10, RZ, R10 ;  /* 0x0000000aff0a723e */ /* 0x000fc800000010ff */
[----:B------:R-:W-:Y:S02]  /*0440*/  PRMT R11, RZ, 0x5410, R10 ;  /* 0x00005410ff0b7816 */ /* 0x000fe4000000000a */
.L_x_115:
[----:B------:R-:W-:-:S04]  /*0450*/  IADD3 R8, P2, R3, R7, RZ ;  /* 0x0000000703087210 */ /* 0x000fc80007f5e0ff */
        /* <DEDUP_REMOVED lines=21> */
[----:B------:R-:W-:Y:S02]  /*05b0*/  @P3 FADD.FTZ R5, R5, R8 ;  /* 0x0000000805053221 */ /* 0x000fe40000010000 */
.L_x_114:
[----:B------:R-:W-:Y:S05]  /*05c0*/  BSYNC B1 ;  /* 0x0000000000017941 */ /* 0x000fea0003800000 */
.L_x_113:
[----:B------:R-:W-:Y:S05]  /*05d0*/  @!P2 BRA `(.L_x_115) ;  /* 0xfffffe700000a947 */ /* 0x000fea000383ffff */
.L_x_112:
[----:B------:R-:W-:Y:S05]  /*05e0*/  BSYNC B0 ;  /* 0x0000000000007941 */ /* 0x000fea0003800000 */
.L_x_111:
[----:B------:R-:W-:-:S04]  /*05f0*/  IADD3 R6, R6, 0x1, RZ ;  /* 0x0000000106067810 */ /* 0x000fc80007ffe0ff */
[----:B------:R-:W-:-:S13]  /*0600*/  ISETP.GE.AND P2, PT, R6, c[0x0][0x184], PT ;  /* 0x0000610006007a0c */ /* 0x000fda0003f46270 */
[----:B------:R-:W-:Y:S05]  /*0610*/  @!P2 BRA `(.L_x_116) ;  /* 0xfffffd000000a947 */ /* 0x000fea000383ffff */
.L_x_110:
[----:B------:R-:W1:Y:S01]  /*0620*/  SHFL.DOWN PT, R4, R5, 0x10, 0x1f ;  /* 0x0a001f0005047f89 */ /* 0x000e6200000e0000 */
[----:B------:R-:W-:Y:S01]  /*0630*/  SHF.R.S32.HI R9, RZ, 0x1f, R2 ;  /* 0x0000001fff097819 */ /* 0x000fe20000011402 */
[----:B------:R-:W-:Y:S01]  /*0640*/  ULDC UR4, c[0x0][0x0] ;  /* 0x0000000000047ab9 */ /* 0x000fe20000000800 */
[----:B------:R-:W-:Y:S01]  /*0650*/  BSSY B0, `(.L_x_117) ;  /* 0x0000025000007945 */ /* 0x000fe20003800000 */
[----:B------:R-:W-:Y:S01]  /*0660*/  BAR.SYNC.DEFER_BLOCKING 0x0 ;  /* 0x0000000000007b1d */ /* 0x000fe20000010000 */
[----:B------:R-:W-:Y:S01]  /*0670*/  LEA.HI R9, R9, R2, RZ, 0x5 ;  /* 0x0000000209097211 */ /* 0x000fe200078f28ff */
[----:B------:R-:W-:-:S06]  /*0680*/  USHF.R.U32.HI UR4, URZ, 0x5, UR4 ;  /* 0x000000053f047899 */ /* 0x000fcc0008011604 */
[----:B------:R-:W-:Y:S01]  /*0690*/  ISETP.GE.AND P2, PT, R2, UR4, PT ;  /* 0x0000000402007c0c */ /* 0x000fe2000bf46270 */
[----:B-1----:R-:W-:Y:S01]  /*06a0*/  FADD.FTZ R4, R4, R5 ;  /* 0x0000000504047221 */ /* 0x002fe20000010000 */
[----:B------:R-:W-:-:S04]  /*06b0*/  LOP3.LUT R5, R9, 0xffffffe0, RZ, 0xc0, !PT ;  /* 0xffffffe009057812 */ /* 0x000fc800078ec0ff */
[----:B------:R-:W1:Y:S01]  /*06c0*/  SHFL.DOWN PT, R3, R4, 0x8, 0x1f ;  /* 0x09001f0004037f89 */ /* 0x000e6200000e0000 */
[C---:B------:R-:W-:Y:S01]  /*06d0*/  IMAD.IADD R5, R2.reuse, 0x1, -R5 ;  /* 0x0000000102057824 */ /* 0x040fe200078e0a05 */
[----:B------:R-:W-:-:S04]  /*06e0*/  IADD3 R2, R2, 0x1f, RZ ;  /* 0x0000001f02027810 */ /* 0x000fc80007ffe0ff */
[----:B------:R-:W-:-:S13]  /*06f0*/  ISETP.NE.AND P0, PT, R5, RZ, PT ;  /* 0x000000ff0500720c */ /* 0x000fda0003f05270 */
[----:B------:R-:W-:Y:S01]  /*0700*/  @!P0 SHF.R.S32.HI R9, RZ, 0x5, R9 ;  /* 0x00000005ff098819 */ /* 0x000fe20000011409 */
[----:B-1----:R-:W-:Y:S02]  /*0710*/  FADD.FTZ R3, R4, R3 ;  /* 0x0000000304037221 */ /* 0x002fe40000010000 */
[----:B------:R-:W-:-:S03]  /*0720*/  IMAD.MOV.U32 R4, RZ, RZ, RZ ;  /* 0x000000ffff047224 */ /* 0x000fc600078e00ff */
[----:B0-----:R-:W0:Y:S02]  /*0730*/  SHFL.DOWN PT, R6, R3, 0x4, 0x1f ;  /* 0x08801f0003067f89 */ /* 0x001e2400000e0000 */
        /* <DEDUP_REMOVED lines=12> */
.L_x_121:
[----:B0-2---:R-:W-:Y:S01]  /*0800*/  FADD.FTZ R8, R4, R3 ;  /* 0x0000000304087221 */ /* 0x005fe20000010000 */
[----:B------:R-:W-:Y:S05]  /*0810*/  BRA.DIV ~URZ, `(.L_x_120) ;  /* 0x000002127f007947 */ /* 0x000fea000b800000 */
[----:B------:R-:W0:Y:S02]  /*0820*/  SHFL.DOWN PT, R2, R8, 0x8, 0x1f ;  /* 0x09001f0008027f89 */ /* 0x000e2400000e0000 */
[----:B0-----:R-:W-:-:S05]  /*0830*/  FADD.FTZ R2, R8, R2 ;  /* 0x0000000208027221 */ /* 0x001fca0000010000 */
[----:B------:R-:W0:Y:S02]  /*0840*/  SHFL.DOWN PT, R3, R2, 0x4, 0x1f ;  /* 0x08801f0002037f89 */ /* 0x000e2400000e0000 */
[----:B0-----:R-:W-:-:S05]  /*0850*/  FADD.FTZ R3, R2, R3 ;  /* 0x0000000302037221 */ /* 0x001fca0000010000 */
[----:B-1----:R-:W0:Y:S02]  /*0860*/  SHFL.DOWN PT, R4, R3, 0x2, 0x1f ;  /* 0x08401f0003047f89 */ /* 0x002e2400000e0000 */
[----:B0-----:R-:W-:-:S05]  /*0870*/  FADD.FTZ R4, R3, R4 ;  /* 0x0000000403047221 */ /* 0x001fca0000010000 */
[----:B------:R0:W1:Y:S02]  /*0880*/  SHFL.DOWN PT, R5, R4, 0x1, 0x1f ;  /* 0x08201f0004057f89 */ /* 0x00006400000e0000 */
.L_x_122:
[----:B01----:R-:W-:Y:S02]  /*0890*/  FADD.FTZ R4, R5, R4 ;  /* 0x0000000405047221 */ /* 0x003fe40000010000 */
.L_x_118:
[----:B------:R-:W-:Y:S05]  /*08a0*/  BSYNC B0 ;  /* 0x0000000000007941 */ /* 0x000fea0003800000 */
.L_x_117:
[----:B------:R-:W-:Y:S05]  /*08b0*/  @P1 EXIT ;  /* 0x000000000000194d */ /* 0x000fea0003800000 */
[----:B------:R-:W-:Y:S01]  /*08c0*/  ULDC.S8 UR4, c[0x0][0x188] ;  /* 0x0000620000047ab9 */ /* 0x000fe20000000200 */
[----:B0-----:R-:W0:Y:S01]  /*08d0*/  I2F R5, c[0x0][0x184] ;  /* 0x0000610000057b06 */ /* 0x001e220000201400 */
[----:B------:R-:W-:Y:S01]  /*08e0*/  ISETP.NE.AND P0, PT, RZ, UR4, PT ;  /* 0x00000004ff007c0c */ /* 0x000fe2000bf05270 */
[----:B------:R-:W-:-:S12]  /*08f0*/  IMAD.MOV.U32 R3, RZ, RZ, 0x2 ;  /* 0x00000002ff037424 */ /* 0x000fd800078e00ff */
[----:B------:R-:W2:Y:S08]  /*0900*/  @P0 I2F R6, c[0x0][0x180] ;  /* 0x0000600000060b06 */ /* 0x000eb00000201400 */
[----:B0-----:R-:W0:Y:S08]  /*0910*/  MUFU.RCP R5, R5 ;  /* 0x0000000500057308 */ /* 0x001e300000001000 */
[----:B--2---:R-:W2:Y:S01]  /*0920*/  @P0 MUFU.RCP R2, R6 ;  /* 0x0000000600020308 */ /* 0x004ea20000001000 */
[----:B01----:R-:W-:-:S04]  /*0930*/  FMUL.FTZ R7, R5, R4 ;  /* 0x0000000405077220 */ /* 0x003fc80000410000 */
[----:B--2---:R-:W-:-:S05]  /*0940*/  @P0 FMUL.FTZ R2, R7, R2 ;  /* 0x0000000207020220 */ /* 0x004fca0000410000 */
[----:B------:R-:W-:Y:S01]  /*0950*/  @P0 F2FP.BF16.PACK_AB R4, RZ, R2 ;  /* 0x00000002ff04023e */ /* 0x000fe200000010ff */
[----:B------:R-:W-:-:S05]  /*0960*/  IMAD.WIDE R2, R0, R3, c[0x0][0x160] ;  /* 0x0000580000027625 */ /* 0x000fca00078e0203 */
[----:B------:R0:W-:Y:S01]  /*0970*/  @P0 STG.E.U16 [R2.64], R4 ;  /* 0x0000000402000986 */ /* 0x0001e2000c101506 */
[----:B------:R-:W-:Y:S05]  /*0980*/  @P0 EXIT ;  /* 0x000000000000094d */ /* 0x000fea0003800000 */
[----:B------:R-:W-:-:S05]  /*0990*/  F2FP.BF16.PACK_AB R0, RZ, R7 ;  /* 0x00000007ff00723e */ /* 0x000fca00000010ff */
[----:B------:R-:W-:Y:S01]  /*09a0*/  STG.E.U16 [R2.64], R0 ;  /* 0x0000000002007986 */ /* 0x000fe2000c101506 */
[----:B------:R-:W-:Y:S05]  /*09b0*/  EXIT ;  /* 0x000000000000794d */ /* 0x000fea0003800000 */
.L_x_119:
[----:B0-----:R-:W-:Y:S01]  /*09c0*/  IMAD.MOV.U32 R5, RZ, RZ, 0x10 ;  /* 0x00000010ff057424 */ /* 0x001fe200078e00ff */
[----:B------:R-:W-:Y:S01]  /*09d0*/  MOV R2, 0xa10 ;  /* 0x00000a1000027802 */ /* 0x000fe20000000f00 */
[----:B------:R-:W-:Y:S02]  /*09e0*/  IMAD.MOV.U32 R6, RZ, RZ, 0x1f ;  /* 0x0000001fff067424 */ /* 0x000fe400078e00ff */
[----:B------:R-:W-:Y:S02]  /*09f0*/  IMAD.MOV.U32 R7, RZ, RZ, -0x1 ;  /* 0xffffffffff077424 */ /* 0x000fe400078e00ff */
[----:B-1----:R-:W-:Y:S05]  /*0a00*/  CALL.REL.NOINC `($__internal_8_$__cuda_sm70_shflsync_down_p) ;  /* 0x000001b000007944 */ /* 0x002fea0003c00000 */
[----:B-1----:R-:W-:Y:S01]  /*0a10*/  IMAD.MOV.U32 R3, RZ, RZ, R5 ;  /* 0x000000ffff037224 */ /* 0x002fe200078e0005 */
[----:B0-----:R-:W-:Y:S05]  /*0a20*/  BRA `(.L_x_121) ;  /* 0xfffffdd000007947 */ /* 0x001fea000383ffff */
.L_x_120:
[----:B-1----:R-:W-:Y:S01]  /*0a30*/  IMAD.MOV.U32 R4, RZ, RZ, R8 ;  /* 0x000000ffff047224 */ /* 0x002fe200078e0008 */
[----:B------:R-:W-:Y:S01]  /*0a40*/  MOV R2, 0xa90 ;  /* 0x00000a9000027802 */ /* 0x000fe20000000f00 */
[----:B------:R-:W-:Y:S02]  /*0a50*/  IMAD.MOV.U32 R5, RZ, RZ, 0x8 ;  /* 0x00000008ff057424 */ /* 0x000fe400078e00ff */
[----:B------:R-:W-:-:S02]  /*0a60*/  IMAD.MOV.U32 R6, RZ, RZ, 0x1f ;  /* 0x0000001fff067424 */ /* 0x000fc400078e00ff */
[----:B------:R-:W-:Y:S02]  /*0a70*/  IMAD.MOV.U32 R7, RZ, RZ, -0x1 ;  /* 0xffffffffff077424 */ /* 0x000fe400078e00ff */
[----:B------:R-:W-:Y:S05]  /*0a80*/  CALL.REL.NOINC `($__internal_8_$__cuda_sm70_shflsync_down_p) ;  /* 0x0000013000007944 */ /* 0x000fea0003c00000 */
[----:B01----:R-:W-:Y:S01]  /*0a90*/  FADD.FTZ R4, R8, R5 ;  /* 0x0000000508047221 */ /* 0x003fe20000010000 */
[----:B------:R-:W-:Y:S01]  /*0aa0*/  MOV R2, 0xaf0 ;  /* 0x00000af000027802 */ /* 0x000fe20000000f00 */
[----:B------:R-:W-:Y:S02]  /*0ab0*/  IMAD.MOV.U32 R5, RZ, RZ, 0x4 ;  /* 0x00000004ff057424 */ /* 0x000fe400078e00ff */
[----:B------:R-:W-:Y:S02]  /*0ac0*/  IMAD.MOV.U32 R6, RZ, RZ, 0x1f ;  /* 0x0000001fff067424 */ /* 0x000fe400078e00ff */
[----:B------:R-:W-:Y:S02]  /*0ad0*/  IMAD.MOV.U32 R7, RZ, RZ, -0x1 ;  /* 0xffffffffff077424 */ /* 0x000fe400078e00ff */
[----:B------:R-:W-:Y:S05]  /*0ae0*/  CALL.REL.NOINC `($__internal_8_$__cuda_sm70_shflsync_down_p) ;  /* 0x000000d000007944 */ /* 0x000fea0003c00000 */
[----:B01----:R-:W-:Y:S01]  /*0af0*/  FADD.FTZ R4, R4, R5 ;  /* 0x0000000504047221 */ /* 0x003fe20000010000 */
        /* <DEDUP_REMOVED lines=11> */
[----:B01----:R-:W-:Y:S05]  /*0bb0*/  BRA `(.L_x_122) ;  /* 0xfffffcd000007947 */ /* 0x003fea000383ffff */
        .weak           $__internal_8_$__cuda_sm70_shflsync_down_p
        .type           $__internal_8_$__cuda_sm70_shflsync_down_p,@function
        .size           $__internal_8_$__cuda_sm70_shflsync_down_p,(.L_x_207 - $__internal_8_$__cuda_sm70_shflsync_down_p)
$__internal_8_$__cuda_sm70_shflsync_down_p:
[----:B------:R-:W-:Y:S01]  /*0bc0*/  IMAD.MOV.U32 R3, RZ, RZ, 0x0 ;  /* 0x00000000ff037424 */ /* 0x000fe200078e00ff */
[----:B------:R-:W-:Y:S04]  /*0bd0*/  WARPSYNC R7 ;  /* 0x0000000700007348 */ /* 0x000fe80003800000 */
[----:B------:R0:W1:Y:S01]  /*0be0*/  SHFL.DOWN PT, R5, R4, R5, R6 ;  /* 0x0800000504057389 */ /* 0x00006200000e0006 */
[----:B------:R-:W-:Y:S05]  /*0bf0*/  RET.REL.NODEC R2 `(_ZN2at6native61_GLOBAL__N__a41b8ba8_28_MultiLabelMarginCriterion_cu_26f6785b37multilabel_margin_loss_forward_kernelIN3c108BFloat16EfEEvPT_PKS5_PKlS6_iib) ;  /* 0xfffff40002007950 */ /* 0x000fea0003c3ffff */
.L_x_123:
        /* <DEDUP_REMOVED lines=16> */
.L_x_207:


//--------------------- .text._ZN2at6native61_GLOBAL__N__a41b8ba8_28_MultiLabelMarginCriterion_cu_26f6785b37multilabel_margin_loss_forward_kernelIN3c104HalfEfEEvPT_PKS5_PKlS6_iib --------------------------
	.section	.text._ZN2at6native61_GLOBAL__N__a41b8ba8_28_MultiLabelMarginCriterion_cu_26f6785b37multilabel_margin_loss_forward_kernelIN3c104HalfEfEEvPT_PKS5_PKlS6_iib,"ax",@progbits
	.sectioninfo	@"SHI_REGISTERS=16"
	.align	128
.text._ZN2at6native61_GLOBAL__N__a41b8ba8_28_MultiLabelMarginCriterion_cu_26f6785b37multilabel_margin_loss_forward_kernelIN3c104HalfEfEEvPT_PKS5_PKlS6_iib:
        .type           _ZN2at6native61_GLOBAL__N__a41b8ba8_28_MultiLabelMarginCriterion_cu_26f6785b37multilabel_margin_loss_forward_kernelIN3c104HalfEfEEvPT_PKS5_PKlS6_iib,@function
        .size           _ZN2at6native61_GLOBAL__N__a41b8ba8_28_MultiLabelMarginCriterion_cu_26f6785b37multilabel_margin_loss_forward_kernelIN3c104HalfEfEEvPT_PKS5_PKlS6_iib,(.L_x_209 - _ZN2at6native61_GLOBAL__N__a41b8ba8_28_MultiLabelMarginCriterion_cu_26f6785b37multilabel_margin_loss_forward_kernelIN3c104HalfEfEEvPT_PKS5_PKlS6_iib)
        .other          _ZN2at6native61_GLOBAL__N__a41b8ba8_28_MultiLabelMarginCriterion_cu_26f6785b37multilabel_margin_loss_forward_kernelIN3c104HalfEfEEvPT_PKS5_PKlS6_iib,@"STO_CUDA_ENTRY STV_DEFAULT"
_ZN2at6native61_GLOBAL__N__a41b8ba8_28_MultiLabelMarginCriterion_cu_26f6785b37multilabel_margin_loss_forward_kernelIN3c104HalfEfEEvPT_PKS5_PKlS6_iib:
        /* <DEDUP_REMOVED lines=10> */
.L_x_126:
        /* <DEDUP_REMOVED lines=8> */
.L_x_125:
[----:B------:R-:W-:Y:S05]  /*0120*/  BSYNC B0 ;  /* 0x0000000000007941 */ /* 0x000fea0003800000 */
.L_x_124:
        /* <DEDUP_REMOVED lines=8> */
.L_x_129:
        /* <DEDUP_REMOVED lines=17> */
.L_x_128:
[----:B------:R-:W-:Y:S05]  /*02c0*/  BSYNC B0 ;  /* 0x0000000000007941 */ /* 0x000fea0003800000 */
.L_x_127:
[----:B------:R-:W-:Y:S01]  /*02d0*/  BAR.SYNC.DEFER_BLOCKING 0x0 ;  /* 0x0000000000007b1d */ /* 0x000fe20000010000 */
[----:B------:R-:W-:-:S05]  /*02e0*/  IMAD.MOV.U32 R5, RZ, RZ, RZ ;  /* 0x000000ffff057224 */ /* 0x000fca00078e00ff */
[----:B------:R-:W-:Y:S05]  /*02f0*/  @!P2 BRA `(.L_x_130) ;  /* 0x000003200000a947 */ /* 0x000fea0003800000 */
[----:B------:R-:W-:Y:S02]  /*0300*/  IMAD.MOV.U32 R5, RZ, RZ, RZ ;  /* 0x000000ffff057224 */ /* 0x000fe400078e00ff */
[----:B0-----:R-:W-:-:S05]  /*0310*/  IMAD.MOV.U32 R6, RZ, RZ, RZ ;  /* 0x000000ffff067224 */ /* 0x001fca00078e00ff */
.L_x_136:
        /* <DEDUP_REMOVED lines=13> */
[----:B------:R-:W2:Y:S02]  /*03f0*/  LDG.E.U16 R8, [R8.64] ;  /* 0x0000000608087981 */ /* 0x000ea4000c1e1500 */
[----:B--2---:R-:W-:-:S05]  /*0400*/  HADD2.F32 R7, -RZ, R8.H0_H0 ;  /* 0x20000008ff077230 */ /* 0x004fca0000004100 */
[----:B------:R-:W-:-:S05]  /*0410*/  FADD.FTZ R7, -R7, 1 ;  /* 0x3f80000007077421 */ /* 0x000fca0000010100 */
[----:B------:R-:W-:Y:S01]  /*0420*/  F2FP.PACK_AB R9, RZ, R7 ;  /* 0x00000007ff09723e */ /* 0x000fe200000000ff */
[----:B------:R-:W-:-:S04]  /*0430*/  IMAD.MOV.U32 R7, RZ, RZ, R2 ;  /* 0x000000ffff077224 */ /* 0x000fc800078e0002 */
[----:B------:R-:W-:Y:S02]  /*0440*/  HADD2.F32 R11, -RZ, R9.H0_H0 ;  /* 0x20000009ff0b7230 */ /* 0x000fe40000004100 */
.L_x_135:
        /* <DEDUP_REMOVED lines=22> */
[----:B------:R-:W-:Y:S02]  /*05b0*/  @P3 FADD.FTZ R5, R5, R10 ;  /* 0x0000000a05053221 */ /* 0x000fe40000010000 */
.L_x_134:
[----:B------:R-:W-:Y:S05]  /*05c0*/  BSYNC B1 ;  /* 0x0000000000017941 */ /* 0x000fea0003800000 */
.L_x_133:
[----:B------:R-:W-:Y:S05]  /*05d0*/  @!P2 BRA `(.L_x_135) ;  /* 0xfffffe700000a947 */ /* 0x000fea000383ffff */
.L_x_132:
[----:B------:R-:W-:Y:S05]  /*05e0*/  BSYNC B0 ;  /* 0x0000000000007941 */ /* 0x000fea0003800000 */
.L_x_131:
[----:B------:R-:W-:-:S04]  /*05f0*/  IADD3 R6, R6, 0x1, RZ ;  /* 0x0000000106067810 */ /* 0x000fc80007ffe0ff */
[----:B------:R-:W-:-:S13]  /*0600*/  ISETP.GE.AND P2, PT, R6, c[0x0][0x184], PT ;  /* 0x0000610006007a0c */ /* 0x000fda0003f46270 */
[----:B------:R-:W-:Y:S05]  /*0610*/  @!P2 BRA `(.L_x_136) ;  /* 0xfffffd000000a947 */ /* 0x000fea000383ffff */
.L_x_130:
        /* <DEDUP_REMOVED lines=30> */
.L_x_141:
        /* <DEDUP_REMOVED lines=9> */
.L_x_142:
[----:B01----:R-:W-:Y:S02]  /*0890*/  FADD.FTZ R4, R5, R4 ;  /* 0x0000000405047221 */ /* 0x003fe40000010000 */
.L_x_138:
[----:B------:R-:W-:Y:S05]  /*08a0*/  BSYNC B0 ;  /* 0x0000000000007941 */ /* 0x000fea0003800000 */
.L_x_137:
        /* <DEDUP_REMOVED lines=10> */
[----:B------:R-:W-:Y:S01]  /*0950*/  @P0 F2FP.PACK_AB R4, RZ, R2 ;  /* 0x00000002ff04023e */ /* 0x000fe200000000ff */
[----:B------:R-:W-:-:S05]  /*0960*/  IMAD.WIDE R2, R0, R3, c[0x0][0x160] ;  /* 0x0000580000027625 */ /* 0x000fca00078e0203 */
[----:B------:R0:W-:Y:S01]  /*0970*/  @P0 STG.E.U16 [R2.64], R4 ;  /* 0x0000000402000986 */ /* 0x0001e2000c101506 */
[----:B------:R-:W-:Y:S05]  /*0980*/  @P0 EXIT ;  /* 0x000000000000094d */ /* 0x000fea0003800000 */
[----:B------:R-:W-:-:S05]  /*0990*/  F2FP.PACK_AB R0, RZ, R7 ;  /* 0x00000007ff00723e */ /* 0x000fca00000000ff */
[----:B------:R-:W-:Y:S01]  /*09a0*/  STG.E.U16 [R2.64], R0 ;  /* 0x0000000002007986 */ /* 0x000fe2000c101506 */
[----:B------:R-:W-:Y:S05]  /*09b0*/  EXIT ;  /* 0x000000000000794d */ /* 0x000fea0003800000 */
.L_x_139:
[----:B0-----:R-:W-:Y:S01]  /*09c0*/  IMAD.MOV.U32 R5, RZ, RZ, 0x10 ;  /* 0x00000010ff057424 */ /* 0x001fe200078e00ff */
[----:B------:R-:W-:Y:S01]  /*09d0*/  MOV R2, 0xa10 ;  /* 0x00000a1000027802 */ /* 0x000fe20000000f00 */
[----:B------:R-:W-:Y:S02]  /*09e0*/  IMAD.MOV.U32 R6, RZ, RZ, 0x1f ;  /* 0x0000001fff067424 */ /* 0x000fe400078e00ff */
[----:B------:R-:W-:Y:S02]  /*09f0*/  IMAD.MOV.U32 R7, RZ, RZ, -0x1 ;  /* 0xffffffffff077424 */ /* 0x000fe400078e00ff */
[----:B-1----:R-:W-:Y:S05]  /*0a00*/  CALL.REL.NOINC `($__internal_9_$__cuda_sm70_shflsync_down_p) ;  /* 0x000001b000007944 */ /* 0x002fea0003c00000 */
[----:B-1----:R-:W-:Y:S01]  /*0a10*/  IMAD.MOV.U32 R3, RZ, RZ, R5 ;  /* 0x000000ffff037224 */ /* 0x002fe200078e0005 */
[----:B0-----:R-:W-:Y:S05]  /*0a20*/  BRA `(.L_x_141) ;  /* 0xfffffdd000007947 */ /* 0x001fea000383ffff */
.L_x_140:
[----:B-1----:R-:W-:Y:S01]  /*0a30*/  IMAD.MOV.U32 R4, RZ, RZ, R8 ;  /* 0x000000ffff047224 */ /* 0x002fe200078e0008 */
[----:B------:R-:W-:Y:S01]  /*0a40*/  MOV R2, 0xa90 ;  /* 0x00000a9000027802 */ /* 0x000fe20000000f00 */
[----:B------:R-:W-:Y:S02]  /*0a50*/  IMAD.MOV.U32 R5, RZ, RZ, 0x8 ;  /* 0x00000008ff057424 */ /* 0x000fe400078e00ff */
[----:B------:R-:W-:-:S02]  /*0a60*/  IMAD.MOV.U32 R6, RZ, RZ, 0x1f ;  /* 0x0000001fff067424 */ /* 0x000fc400078e00ff */
[----:B------:R-:W-:Y:S02]  /*0a70*/  IMAD.MOV.U32 R7, RZ, RZ, -0x1 ;  /* 0xffffffffff077424 */ /* 0x000fe400078e00ff */
[----:B------:R-:W-:Y:S05]  /*0a80*/  CALL.REL.NOINC `($__internal_9_$__cuda_sm70_shflsync_down_p) ;  /* 0x0000013000007944 */ /* 0x000fea0003c00000 */
[----:B01----:R-:W-:Y:S01]  /*0a90*/  FADD.FTZ R4, R8, R5 ;  /* 0x0000000508047221 */ /* 0x003fe20000010000 */
[----:B------:R-:W-:Y:S01]  /*0aa0*/  MOV R2, 0xaf0 ;  /* 0x00000af000027802 */ /* 0x000fe20000000f00 */
[----:B------:R-:W-:Y:S02]  /*0ab0*/  IMAD.MOV.U32 R5, RZ, RZ, 0x4 ;  /* 0x00000004ff057424 */ /* 0x000fe400078e00ff */
[----:B------:R-:W-:Y:S02]  /*0ac0*/  IMAD.MOV.U32 R6, RZ, RZ, 0x1f ;  /* 0x0000001fff067424 */ /* 0x000fe400078e00ff */
[----:B------:R-:W-:Y:S02]  /*0ad0*/  IMAD.MOV.U32 R7, RZ, RZ, -0x1 ;  /* 0xffffffffff077424 */ /* 0x000fe400078e00ff */
[----:B------:R-:W-:Y:S05]  /*0ae0*/  CALL.REL.NOINC `($__internal_9_$__cuda_sm70_shflsync_down_p) ;  /* 0x000000d000007944 */ /* 0x000fea0003c00000 */
[----:B01----:R-:W-:Y:S01]  /*0af0*/  FADD.FTZ R4, R4, R5 ;  /* 0x0000000504047221 */ /* 0x003fe20000010000 */
        /* <DEDUP_REMOVED lines=11> */
[----:B01----:R-:W-:Y:S05]  /*0bb0*/  BRA `(.L_x_142) ;  /* 0xfffffcd000007947 */ /* 0x003fea000383ffff */
        .weak           $__internal_9_$__cuda_sm70_shflsync_down_p
        .type           $__internal_9_$__cuda_sm70_shflsync_down_p,@function
        .size           $__internal_9_$__cuda_sm70_shflsync_down_p,(.L_x_209 - $__internal_9_$__cuda_sm70_shflsync_down_p)
$__internal_9_$__cuda_sm70_shflsync_down_p:
[----:B------:R-:W-:Y:S01]  /*0bc0*/  IMAD.MOV.U32 R3, RZ, RZ, 0x0 ;  /* 0x00000000ff037424 */ /* 0x000fe200078e00ff */
[----:B------:R-:W-:Y:S04]  /*0bd0*/  WARPSYNC R7 ;  /* 0x0000000700007348 */ /* 0x000fe80003800000 */
[----:B------:R0:W1:Y:S01]  /*0be0*/  SHFL.DOWN PT, R5, R4, R5, R6 ;  /* 0x0800000504057389 */ /* 0x00006200000e0006 */
[----:B------:R-:W-:Y:S05]  /*0bf0*/  RET.REL.NODEC R2 `(_ZN2at6native61_GLOBAL__N__a41b8ba8_28_MultiLabelMarginCriterion_cu_26f6785b37multilabel_margin_loss_forward_kernelIN3c104HalfEfEEvPT_PKS5_PKlS6_iib) ;  /* 0xfffff40002007950 */ /* 0x000fea0003c3ffff */
.L_x_143:
        /* <DEDUP_REMOVED lines=16> */
.L_x_209:


//--------------------- .text._ZN2at6native61_GLOBAL__N__a41b8ba8_28_MultiLabelMarginCriterion_cu_26f6785b37multilabel_margin_loss_forward_kernelIffEEvPT_PKS3_PKlS4_iib --------------------------
	.section	.text._ZN2at6native61_GLOBAL__N__a41b8ba8_28_MultiLabelMarginCriterion_cu_26f6785b37multilabel_margin_loss_forward_kernelIffEEvPT_PKS3_PKlS4_iib,"ax",@progbits
	.sectioninfo	@"SHI_REGISTERS=16"
	.align	128
.text._ZN2at6native61_GLOBAL__N__a41b8ba8_28_MultiLabelMarginCriterion_cu_26f6785b37multilabel_margin_loss_forward_kernelIffEEvPT_PKS3_PKlS4_iib:
        .type           _ZN2at6native61_GLOBAL__N__a41b8ba8_28_MultiLabelMarginCriterion_cu_26f6785b37multilabel_margin_loss_forward_kernelIffEEvPT_PKS3_PKlS4_iib,@function
        .size           _ZN2at6native61_GLOBAL__N__a41b8ba8_28_MultiLabelMarginCriterion_cu_26f6785b37multilabel_margin_loss_forward_kernelIffEEvPT_PKS3_PKlS4_iib,(.L_x_211 - _ZN2at6native61_GLOBAL__N__a41b8ba8_28_MultiLabelMarginCriterion_cu_26f6785b37multilabel_margin_loss_forward_kernelIffEEvPT_PKS3_PKlS4_iib)
        .other          _ZN2at6native61_GLOBAL__N__a41b8ba8_28_MultiLabelMarginCriterion_cu_26f6785b37multilabel_margin_loss_forward_kernelIffEEvPT_PKS3_PKlS4_iib,@"STO_CUDA_ENTRY STV_DEFAULT"
_ZN2at6native61_GLOBAL__N__a41b8ba8_28_MultiLabelMarginCriterion_cu_26f6785b37multilabel_margin_loss_forward_kernelIffEEvPT_PKS3_PKlS4_iib:
        /* <DEDUP_REMOVED lines=10> */
.L_x_146:
        /* <DEDUP_REMOVED lines=8> */
.L_x_145:
[----:B------:R-:W-:Y:S05]  /*0120*/  BSYNC B0 ;  /* 0x0000000000007941 */ /* 0x000fea0003800000 */
.L_x_144:
        /* <DEDUP_REMOVED lines=8> */
.L_x_149:
        /* <DEDUP_REMOVED lines=12> */
[----:B------:R-:W-:Y:S02]  /*0270*/  LEA.HI.X R7, R7, c[0x0][0x17c], R8, 0x2, P3 ;  /* 0x00005f0007077a11 */ /* 0x000fe400018f1408 */
[----:B------:R-:W-:-:S03]  /*0280*/  ISETP.GE.AND P3, PT, R5, c[0x0][0x184], PT ;  /* 0x0000610005007a0c */ /* 0x000fc60003f66270 */
[----:B------:R0:W-:Y:S10]  /*0290*/  STG.E [R6.64], R9 ;  /* 0x0000000906007986 */ /* 0x0001f4000c101906 */
[----:B------:R-:W-:Y:S05]  /*02a0*/  @!P3 BRA `(.L_x_149) ;  /* 0xffffff000000b947 */ /* 0x000fea000383ffff */
.L_x_148:
[----:B------:R-:W-:Y:S05]  /*02b0*/  BSYNC B0 ;  /* 0x0000000000007941 */ /* 0x000fea0003800000 */
.L_x_147:
[----:B------:R-:W-:Y:S01]  /*02c0*/  BAR.SYNC.DEFER_BLOCKING 0x0 ;  /* 0x0000000000007b1d */ /* 0x000fe20000010000 */
[----:B------:R-:W-:-:S05]  /*02d0*/  IMAD.MOV.U32 R5, RZ, RZ, RZ ;  /* 0x000000ffff057224 */ /* 0x000fca00078e00ff */
[----:B------:R-:W-:Y:S05]  /*02e0*/  @!P2 BRA `(.L_x_150) ;  /* 0x000002b00000a947 */ /* 0x000fea0003800000 */
[----:B------:R-:W-:Y:S02]  /*02f0*/  IMAD.MOV.U32 R5, RZ, RZ, RZ ;  /* 0x000000ffff057224 */ /* 0x000fe400078e00ff */
[----:B0-----:R-:W-:-:S05]  /*0300*/  IMAD.MOV.U32 R6, RZ, RZ, RZ ;  /* 0x000000ffff067224 */ /* 0x001fca00078e00ff */
.L_x_156:
        /* <DEDUP_REMOVED lines=13> */
[----:B------:R-:W2:Y:S01]  /*03e0*/  LDG.E R8, [R8.64] ;  /* 0x0000000608087981 */ /* 0x000ea2000c1e1900 */
[----:B------:R-:W-:Y:S02]  /*03f0*/  IMAD.MOV.U32 R7, RZ, RZ, R2 ;  /* 0x000000ffff077224 */ /* 0x000fe400078e0002 */
[----:B--2---:R-:W-:-:S03]  /*0400*/  FADD.FTZ R11, -R8, 1 ;  /* 0x3f800000080b7421 */ /* 0x004fc60000010100 */
.L_x_155:
[----:B------:R-:W-:-:S04]  /*0410*/  IADD3 R8, P2, R3, R7, RZ ;  /* 0x0000000703087210 */ /* 0x000fc80007f5e0ff */
        /* <DEDUP_REMOVED lines=17> */
[----:B------:R-:W-:Y:S02]  /*0530*/  @P3 FADD.FTZ R5, R5, R10 ;  /* 0x0000000a05053221 */ /* 0x000fe40000010000 */
.L_x_154:
[----:B------:R-:W-:Y:S05]  /*0540*/  BSYNC B1 ;  /* 0x0000000000017941 */ /* 0x000fea0003800000 */
.L_x_153:
[----:B------:R-:W-:Y:S05]  /*0550*/  @!P2 BRA `(.L_x_155) ;  /* 0xfffffeb00000a947 */ /* 0x000fea000383ffff */
.L_x_152:
[----:B------:R-:W-:Y:S05]  /*0560*/  BSYNC B0 ;  /* 0x0000000000007941 */ /* 0x000fea0003800000 */
.L_x_151:
[----:B------:R-:W-:-:S04]  /*0570*/  IADD3 R6, R6, 0x1, RZ ;  /* 0x0000000106067810 */ /* 0x000fc80007ffe0ff */
[----:B------:R-:W-:-:S13]  /*0580*/  ISETP.GE.AND P2, PT, R6, c[0x0][0x184], PT ;  /* 0x0000610006007a0c */ /* 0x000fda0003f46270 */
[----:B------:R-:W-:Y:S05]  /*0590*/  @!P2 BRA `(.L_x_156) ;  /* 0xfffffd700000a947 */ /* 0x000fea000383ffff */
.L_x_150:
[----:B------:R-:W1:Y:S01]  /*05a0*/  SHFL.DOWN PT, R4, R5, 0x10, 0x1f ;  /* 0x0a001f0005047f89 */ /* 0x000e6200000e0000 */
[----:B0-----:R-:W-:Y:S01]  /*05b0*/  SHF.R.S32.HI R9, RZ, 0x1f, R2 ;  /* 0x0000001fff097819 */ /* 0x001fe20000011402 */
        /* <DEDUP_REMOVED lines=8> */
[----:B------:R-:W0:Y:S01]  /*0640*/  SHFL.DOWN PT, R3, R4, 0x8, 0x1f ;  /* 0x09001f0004037f89 */ /* 0x000e2200000e0000 */
[C---:B------:R-:W-:Y:S01]  /*0650*/  IMAD.IADD R5, R2.reuse, 0x1, -R5 ;  /* 0x0000000102057824 */ /* 0x040fe200078e0a05 */
[----:B------:R-:W-:-:S04]  /*0660*/  IADD3 R2, R2, 0x1f, RZ ;  /* 0x0000001f02027810 */ /* 0x000fc80007ffe0ff */
[----:B------:R-:W-:-:S13]  /*0670*/  ISETP.NE.AND P0, PT, R5, RZ, PT ;  /* 0x000000ff0500720c */ /* 0x000fda0003f05270 */
[----:B------:R-:W-:Y:S01]  /*0680*/  @!P0 SHF.R.S32.HI R9, RZ, 0x5, R9 ;  /* 0x00000005ff098819 */ /* 0x000fe20000011409 */
[----:B0-----:R-:W-:Y:S02]  /*0690*/  FADD.FTZ R3, R4, R3 ;  /* 0x0000000304037221 */ /* 0x001fe40000010000 */
[----:B------:R-:W-:-:S03]  /*06a0*/  IMAD.MOV.U32 R4, RZ, RZ, RZ ;  /* 0x000000ffff047224 */ /* 0x000fc600078e00ff */
        /* <DEDUP_REMOVED lines=13> */
.L_x_162:
        /* <DEDUP_REMOVED lines=9> */
.L_x_163:
[----:B01----:R-:W-:Y:S02]  /*0810*/  FADD.FTZ R4, R5, R4 ;  /* 0x0000000405047221 */ /* 0x003fe40000010000 */
.L_x_158:
[----:B------:R-:W-:Y:S05]  /*0820*/  BSYNC B0 ;  /* 0x0000000000007941 */ /* 0x000fea0003800000 */
.L_x_157:
[----:B------:R-:W-:Y:S05]  /*0830*/  @P1 EXIT ;  /* 0x000000000000194d */ /* 0x000fea0003800000 */
[----:B------:R-:W2:Y:S01]  /*0840*/  I2F R2, c[0x0][0x184] ;  /* 0x0000610000027b06 */ /* 0x000ea20000201400 */
[----:B------:R-:W-:Y:S02]  /*0850*/  ULDC.S8 UR4, c[0x0][0x188] ;  /* 0x0000620000047ab9 */ /* 0x000fe40000000200 */
[----:B------:R-:W-:-:S05]  /*0860*/  ISETP.NE.AND P0, PT, RZ, UR4, PT ;  /* 0x00000004ff007c0c */ /* 0x000fca000bf05270 */
[----:B--2---:R-:W2:Y:S02]  /*0870*/  MUFU.RCP R3, R2 ;  /* 0x0000000200037308 */ /* 0x004ea40000001000 */
[----:B012---:R-:W-:-:S06]  /*0880*/  FMUL.FTZ R5, R3, R4 ;  /* 0x0000000403057220 */ /* 0x007fcc0000410000 */
[----:B------:R-:W-:Y:S05]  /*0890*/  @!P0 BRA `(.L_x_161) ;  /* 0x0000007000008947 */ /* 0x000fea0003800000 */
[----:B------:R-:W0:Y:S01]  /*08a0*/  I2F R4, c[0x0][0x180] ;  /* 0x0000600000047b06 */ /* 0x000e220000201400 */
[----:B------:R-:W-:-:S04]  /*08b0*/  IMAD.MOV.U32 R3, RZ, RZ, 0x4 ;  /* 0x00000004ff037424 */ /* 0x000fc800078e00ff */
[----:B------:R-:W-:-:S03]  /*08c0*/  IMAD.WIDE R2, R0, R3, c[0x0][0x160] ;  /* 0x0000580000027625 */ /* 0x000fc600078e0203 */
[----:B0-----:R-:W0:Y:S02]  /*08d0*/  MUFU.RCP R4, R4 ;  /* 0x0000000400047308 */ /* 0x001e240000001000 */
[----:B0-----:R-:W-:-:S05]  /*08e0*/  FMUL.FTZ R5, R5, R4 ;  /* 0x0000000405057220 */ /* 0x001fca0000410000 */
[----:B------:R-:W-:Y:S01]  /*08f0*/  STG.E [R2.64], R5 ;  /* 0x0000000502007986 */ /* 0x000fe2000c101906 */
[----:B------:R-:W-:Y:S05]  /*0900*/  EXIT ;  /* 0x000000000000794d */ /* 0x000fea0003800000 */
.L_x_161:
[----:B------:R-:W-:-:S04]  /*0910*/  IMAD.MOV.U32 R3, RZ, RZ, 0x4 ;  /* 0x00000004ff037424 */ /* 0x000fc800078e00ff */
[----:B------:R-:W-:-:S05]  /*0920*/  IMAD.WIDE R2, R0, R3, c[0x0][0x160] ;  /* 0x0000580000027625 */ /* 0x000fca00078e0203 */
[----:B------:R-:W-:Y:S01]  /*0930*/  STG.E [R2.64], R5 ;  /* 0x0000000502007986 */ /* 0x000fe2000c101906 */
[----:B------:R-:W-:Y:S05]  /*0940*/  EXIT ;  /* 0x000000000000794d */ /* 0x000fea0003800000 */
.L_x_159:
[----:B0-----:R-:W-:Y:S01]  /*0950*/  IMAD.MOV.U32 R5, RZ, RZ, 0x10 ;  /* 0x00000010ff057424 */ /* 0x001fe200078e00ff */
[----:B------:R-:W-:Y:S01]  /*0960*/  MOV R2, 0x9a0 ;  /* 0x000009a000027802 */ /* 0x000fe20000000f00 */
[----:B------:R-:W-:Y:S02]  /*0970*/  IMAD.MOV.U32 R6, RZ, RZ, 0x1f ;  /* 0x0000001fff067424 */ /* 0x000fe400078e00ff */
[----:B------:R-:W-:Y:S02]  /*0980*/  IMAD.MOV.U32 R7, RZ, RZ, -0x1 ;  /* 0xffffffffff077424 */ /* 0x000fe400078e00ff */
[----:B-1----:R-:W-:Y:S05]  /*0990*/  CALL.REL.NOINC `($__internal_10_$__cuda_sm70_shflsync_down_p) ;  /* 0x000001b000007944 */ /* 0x002fea0003c00000 */
[----:B-1----:R-:W-:Y:S01]  /*09a0*/  IMAD.MOV.U32 R3, RZ, RZ, R5 ;  /* 0x000000ffff037224 */ /* 0x002fe200078e0005 */
[----:B0-----:R-:W-:Y:S05]  /*09b0*/  BRA `(.L_x_162) ;  /* 0xfffffdc000007947 */ /* 0x001fea000383ffff */
.L_x_160:
[----:B-1----:R-:W-:Y:S01]  /*09c0*/  IMAD.MOV.U32 R4, RZ, RZ, R8 ;  /* 0x000000ffff047224 */ /* 0x002fe200078e0008 */
[----:B------:R-:W-:Y:S01]  /*09d0*/  MOV R2, 0xa20 ;  /* 0x00000a2000027802 */ /* 0x000fe20000000f00 */
[----:B------:R-:W-:Y:S02]  /*09e0*/  IMAD.MOV.U32 R5, RZ, RZ, 0x8 ;  /* 0x00000008ff057424 */ /* 0x000fe400078e00ff */
[----:B------:R-:W-:-:S02]  /*09f0*/  IMAD.MOV.U32 R6, RZ, RZ, 0x1f ;  /* 0x0000001fff067424 */ /* 0x000fc400078e00ff */
[----:B------:R-:W-:Y:S02]  /*0a00*/  IMAD.MOV.U32 R7, RZ, RZ, -0x1 ;  /* 0xffffffffff077424 */ /* 0x000fe400078e00ff */
[----:B------:R-:W-:Y:S05]  /*0a10*/  CALL.REL.NOINC `($__internal_10_$__cuda_sm70_shflsync_down_p) ;  /* 0x0000013000007944 */ /* 0x000fea0003c00000 */
[----:B01----:R-:W-:Y:S01]  /*0a20*/  FADD.FTZ R4, R8, R5 ;  /* 0x0000000508047221 */ /* 0x003fe20000010000 */
[----:B------:R-:W-:Y:S01]  /*0a30*/  MOV R2, 0xa80 ;  /* 0x00000a8000027802 */ /* 0x000fe20000000f00 */
[----:B------:R-:W-:Y:S02]  /*0a40*/  IMAD.MOV.U32 R5, RZ, RZ, 0x4 ;  /* 0x00000004ff057424 */ /* 0x000fe400078e00ff */
[----:B------:R-:W-:Y:S02]  /*0a50*/  IMAD.MOV.U32 R6, RZ, RZ, 0x1f ;  /* 0x0000001fff067424 */ /* 0x000fe400078e00ff */
[----:B------:R-:W-:Y:S02]  /*0a60*/  IMAD.MOV.U32 R7, RZ, RZ, -0x1 ;  /* 0xffffffffff077424 */ /* 0x000fe400078e00ff */
[----:B------:R-:W-:Y:S05]  /*0a70*/  CALL.REL.NOINC `($__internal_10_$__cuda_sm70_shflsync_down_p) ;  /* 0x000000d000007944 */ /* 0x000fea0003c00000 */
[----:B01----:R-:W-:Y:S01]  /*0a80*/  FADD.FTZ R4, R4, R5 ;  /* 0x0000000504047221 */ /* 0x003fe20000010000 */
        /* <DEDUP_REMOVED lines=11> */
[----:B01----:R-:W-:Y:S05]  /*0b40*/  BRA `(.L_x_163) ;  /* 0xfffffcc000007947 */ /* 0x003fea000383ffff */
        .weak           $__internal_10_$__cuda_sm70_shflsync_down_p
        .type           $__internal_10_$__cuda_sm70_shflsync_down_p,@function
        .size           $__internal_10_$__cuda_sm70_shflsync_down_p,(.L_x_211 - $__internal_10_$__cuda_sm70_shflsync_down_p)
$__internal_10_$__cuda_sm70_shflsync_down_p:
[----:B------:R-:W-:Y:S01]  /*0b50*/  IMAD.MOV.U32 R3, RZ, RZ, 0x0 ;  /* 0x00000000ff037424 */ /* 0x000fe200078e00ff */
[----:B------:R-:W-:Y:S04]  /*0b60*/  WARPSYNC R7 ;  /* 0x0000000700007348 */ /* 0x000fe80003800000 */
[----:B------:R0:W1:Y:S01]  /*0b70*/  SHFL.DOWN PT, R5, R4, R5, R6 ;  /* 0x0800000504057389 */ /* 0x00006200000e0006 */
[----:B------:R-:W-:Y:S05]  /*0b80*/  RET.REL.NODEC R2 `(_ZN2at6native61_GLOBAL__N__a41b8ba8_28_MultiLabelMarginCriterion_cu_26f6785b37multilabel_margin_loss_forward_kernelIffEEvPT_PKS3_PKlS4_iib) ;  /* 0xfffff47002007950 */ /* 0x000fea0003c3ffff */
.L_x_164:
        /* <DEDUP_REMOVED lines=15> */
.L_x_211:


//--------------------- .text._ZN2at6native61_GLOBAL__N__a41b8ba8_28_MultiLabelMarginCriterion_cu_26f6785b37multilabel_margin_loss_forward_kernelIddEEvPT_PKS3_PKlS4_iib --------------------------
	.section	.text._ZN2at6native61_GLOBAL__N__a41b8ba8_28_MultiLabelMarginCriterion_cu_26f6785b37multilabel_margin_loss_forward_kernelIddEEvPT_PKS3_PKlS4_iib,"ax",@progbits
	.sectioninfo	@"SHI_REGISTERS=24"
	.align	128
.text._ZN2at6native61_GLOBAL__N__a41b8ba8_28_MultiLabelMarginCriterion_cu_26f6785b37multilabel_margin_loss_forward_kernelIddEEvPT_PKS3_PKlS4_iib:
        .type           _ZN2at6native61_GLOBAL__N__a41b8ba8_28_MultiLabelMarginCriterion_cu_26f6785b37multilabel_margin_loss_forward_kernelIddEEvPT_PKS3_PKlS4_iib,@function
        .size           _ZN2at6native61_GLOBAL__N__a41b8ba8_28_MultiLabelMarginCriterion_cu_26f6785b37multilabel_margin_loss_forward_kernelIddEEvPT_PKS3_PKlS4_iib,(.L_x_213 - _ZN2at6native61_GLOBAL__N__a41b8ba8_28_MultiLabelMarginCriterion_cu_26f6785b37multilabel_margin_loss_forward_kernelIddEEvPT_PKS3_PKlS4_iib)
        .other          _ZN2at6native61_GLOBAL__N__a41b8ba8_28_MultiLabelMarginCriterion_cu_26f6785b37multilabel_margin_loss_forward_kernelIddEEvPT_PKS3_PKlS4_iib,@"STO_CUDA_ENTRY STV_DEFAULT"
_ZN2at6native61_GLOBAL__N__a41b8ba8_28_MultiLabelMarginCriterion_cu_26f6785b37multilabel_margin_loss_forward_kernelIddEEvPT_PKS3_PKlS4_iib:
[----:B------:R-:W-:Y:S02]  /*0000*/  IMAD.MOV.U32 R1, RZ, RZ, c[0x0][0x28] ;  /* 0x00000a00ff017624 */ /* 0x000fe400078e00ff */
[----:B------:R-:W0:Y:S01]  /*0010*/  S2R R0, SR_TID.X ;  /* 0x0000000000007919 */ /* 0x000e220000002100 */
[----:B------:R-:W-:Y:S01]  /*0020*/  ULDC.64 UR6, c[0x0][0x118] ;  /* 0x0000460000067ab9 */ /* 0x000fe20000000a00 */
[----:B------:R-:W-:Y:S01]  /*0030*/  BSSY B0, `(.L_x_165) ;  /* 0x000000f000007945 */ /* 0x000fe20003800000 */
[----:B0-----:R-:W-:-:S13]  /*0040*/  ISETP.GE.AND P0, PT, R0, c[0x0][0x184], PT ;  /* 0x0000610000007a0c */ /* 0x001fda0003f06270 */
[----:B------:R-:W-:Y:S05]  /*0050*/  @P0 BRA `(.L_x_166) ;  /* 0x000000c000000947 */ /* 0x000fea0003800000 */
[----:B------:R-:W0:Y:S01]  /*0060*/  S2R R4, SR_CTAID.X ;  /* 0x0000000000047919 */ /* 0x000e220000002500 */
[----:B------:R-:W-:Y:S02]  /*0070*/  IMAD.MOV.U32 R5, RZ, RZ, R0 ;  /* 0x000000ffff057224 */ /* 0x000fe400078e0000 */
[----:B0-----:R-:W-:-:S03]  /*0080*/  IMAD R4, R4, c[0x0][0x184], RZ ;  /* 0x0000610004047a24 */ /* 0x001fc600078e02ff */
.L_x_167:
[----:B------:R-:W-:Y:S02]  /*0090*/  SHF.R.S32.HI R3, RZ, 0x1f, R5 ;  /* 0x0000001fff037819 */ /* 0x000fe40000011405 */
[C---:B------:R-:W-:Y:S02]  /*00a0*/  IADD3 R6, P1, R4.reuse, R5, RZ ;  /* 0x0000000504067210 */ /* 0x040fe40007f3e0ff */
[----:B------:R-:W-:Y:S02]  /*00b0*/  IADD3 R5, R5, c[0x0][0x0], RZ ;  /* 0x0000000005057a10 */ /* 0x000fe40007ffe0ff */
[----:B------:R-:W-:Y:S02]  /*00c0*/  LEA.HI.X.SX32 R3, R4, R3, 0x1, P1 ;  /* 0x0000000304037211 */ /* 0x000fe400008f0eff */
[----:B------:R-:W-:-:S04]  /*00d0*/  LEA R2, P1, R6, c[0x0][0x178], 0x3 ;  /* 0x00005e0006027a11 */ /* 0x000fc800078218ff */
[----:B------:R-:W-:Y:S02]  /*00e0*/  LEA.HI.X R3, R6, c[0x0][0x17c], R3, 0x3, P1 ;  /* 0x00005f0006037a11 */ /* 0x000fe400008f1c03 */
[----:B------:R-:W-:-:S03]  /*00f0*/  ISETP.GE.AND P1, PT, R5, c[0x0][0x184], PT ;  /* 0x0000610005007a0c */ /* 0x000fc60003f26270 */
[----:B------:R0:W-:Y:S10]  /*0100*/  STG.E.64 [R2.64], RZ ;  /* 0x000000ff02007986 */ /* 0x0001f4000c101b06 */
[----:B0-----:R-:W-:Y:S05]  /*0110*/  @!P1 BRA `(.L_x_167) ;  /* 0xffffff7000009947 */ /* 0x001fea000383ffff */
.L_x_166:
[----:B------:R-:W-:Y:S05]  /*0120*/  BSYNC B0 ;  /* 0x0000000000007941 */ /* 0x000fea0003800000 */
.L_x_165:
[----:B------:R-:W-:Y:S01]  /*0130*/  IMAD.MOV.U32 R2, RZ, RZ, c[0x0][0x184] ;  /* 0x00006100ff027624 */ /* 0x000fe200078e00ff */
[----:B------:R-:W-:Y:S01]  /*0140*/  BAR.SYNC.DEFER_BLOCKING 0x0 ;  /* 0x0000000000007b1d */ /* 0x000fe20000010000 */
[----:B------:R-:W-:-:S03]  /*0150*/  ISETP.NE.AND P1, PT, R0, RZ, PT ;  /* 0x000000ff0000720c */ /* 0x000fc60003f25270 */
[----:B------:R-:W-:Y:S02]  /*0160*/  ISETP.GE.AND P2, PT, R2, 0x1, PT ;  /* 0x000000010200780c */ /* 0x000fe40003f46270 */
[----:B------:R-:W-:Y:S02]  /*0170*/  BSSY B0, `(.L_x_168) ;  /* 0x0000019000007945 */ /* 0x000fe40003800000 */
[----:B------:R-:W-:-:S13]  /*0180*/  ISETP.NE.OR P3, PT, R0, RZ, !P2 ;  /* 0x000000ff0000720c */ /* 0x000fda0005765670 */
[----:B------:R-:W-:Y:S05]  /*0190*/  @P3 BRA `(.L_x_169) ;  /* 0x0000016000003947 */ /* 0x000fea0003800000 */
[----:B------:R-:W0:Y:S01]  /*01a0*/  S2UR UR4, SR_CTAID.X ;  /* 0x00000000000479c3 */ /* 0x000e220000002500 */
[----:B------:R-:W-:Y:S01]  /*01b0*/  ULDC UR5, c[0x0][0x184] ;  /* 0x0000610000057ab9 */ /* 0x000fe20000000800 */
[----:B------:R-:W-:Y:S01]  /*01c0*/  IMAD.MOV.U32 R6, RZ, RZ, RZ ;  /* 0x000000ffff067224 */ /* 0x000fe200078e00ff */
[----:B0-----:R-:W-:-:S04]  /*01d0*/  UIMAD UR4, UR4, UR5, URZ ;  /* 0x00000005040472a4 */ /* 0x001fc8000f8e023f */
[----:B------:R-:W-:Y:S02]  /*01e0*/  USHF.R.S32.HI UR5, URZ, 0x1f, UR4 ;  /* 0x0000001f3f057899 */ /* 0x000fe40008011404 */
.L_x_170:
[----:B0-----:R-:W-:-:S04]  /*01f0*/  IADD3 R3, P3, R6, UR4, RZ ;  /* 0x0000000406037c10 */ /* 0x001fc8000ff7e0ff */
[----:B------:R-:W-:Y:S02]  /*0200*/  LEA.HI.X.SX32 R4, R6, UR5, 0x1, P3 ;  /* 0x0000000506047c11 */ /* 0x000fe400098f0eff */
[----:B------:R-:W-:-:S04]  /*0210*/  LEA R2, P3, R3, c[0x0][0x170], 0x3 ;  /* 0x00005c0003027a11 */ /* 0x000fc800078618ff */
[----:B------:R-:W-:-:S05]  /*0220*/  LEA.HI.X R3, R3, c[0x0][0x174], R4, 0x3, P3 ;  /* 0x00005d0003037a11 */ /* 0x000fca00018f1c04 */
[----:B------:R-:W2:Y:S02]  /*0230*/  LDG.E R2, [R2.64] ;  /* 0x0000000602027981 */ /* 0x000ea4000c1e1900 */
[----:B--2---:R-:W-:-:S13]  /*0240*/  ISETP.GE.AND P3, PT, R2, RZ, PT ;  /* 0x000000ff0200720c */ /* 0x004fda0003f66270 */
[----:B------:R-:W-:Y:S05]  /*0250*/  @!P3 BRA `(.L_x_169) ;  /* 0x000000a00000b947 */ /* 0x000fea0003800000 */
[----:B------:R-:W-:Y:S01]  /*0260*/  IADD3 R3, P3, R2, UR4, RZ ;  /* 0x0000000402037c10 */ /* 0x000fe2000ff7e0ff */
[----:B------:R-:W-:Y:S01]  /*0270*/  IMAD.MOV.U32 R5, RZ, RZ, 0x3ff00000 ;  /* 0x3ff00000ff057424 */ /* 0x000fe200078e00ff */
[----:B------:R-:W-:Y:S02]  /*0280*/  IADD3 R6, R6, 0x1, RZ ;  /* 0x0000000106067810 */ /* 0x000fe40007ffe0ff */
[----:B------:R-:W-:Y:S02]  /*0290*/  LEA.HI.X.SX32 R4, R2, UR5, 0x1, P3 ;  /* 0x0000000502047c11 */ /* 0x000fe400098f0eff */
[----:B------:R-:W-:-:S04]  /*02a0*/  LEA R2, P3, R3, c[0x0][0x178], 0x3 ;  /* 0x00005e0003027a11 */ /* 0x000fc800078618ff */
[----:B------:R-:W-:Y:S01]  /*02b0*/  LEA.HI.X R3, R3, c[0x0][0x17c], R4, 0x3, P3 ;  /* 0x00005f0003037a11 */ /* 0x000fe200018f1c04 */
[----:B------:R-:W-:Y:S01]  /*02c0*/  IMAD.MOV.U32 R4, RZ, RZ, 0x0 ;  /* 0x00000000ff047424 */ /* 0x000fe200078e00ff */
[----:B------:R-:W-:-:S04]  /*02d0*/  ISETP.GE.AND P3, PT, R6, c[0x0][0x184], PT ;  /* 0x0000610006007a0c */ /* 0x000fc80003f66270 */
[----:B------:R0:W-:Y:S09]  /*02e0*/  STG.E.64 [R2.64], R4 ;  /* 0x0000000402007986 */ /* 0x0001f2000c101b06 */
[----:B------:R-:W-:Y:S05]  /*02f0*/  @!P3 BRA `(.L_x_170) ;  /* 0xfffffef00000b947 */ /* 0x000fea000383ffff */
.L_x_169:
[----:B------:R-:W-:Y:S05]  /*0300*/  BSYNC B0 ;  /* 0x0000000000007941 */ /* 0x000fea0003800000 */
.L_x_168:
[----:B------:R-:W-:Y:S01]  /*0310*/  BAR.SYNC.DEFER_BLOCKING 0x0 ;  /* 0x0000000000007b1d */ /* 0x000fe20000010000 */
[----:B0-----:R-:W-:-:S05]  /*0320*/  CS2R R2, SRZ ;  /* 0x0000000000027805 */ /* 0x001fca000001ff00 */
[----:B------:R-:W-:Y:S05]  /*0330*/  @!P2 BRA `(.L_x_171) ;  /* 0x000003100000a947 */ /* 0x000fea0003800000 */
[----:B------:R-:W0:Y:S01]  /*0340*/  S2UR UR4, SR_CTAID.X ;  /* 0x00000000000479c3 */ /* 0x000e220000002500 */
[----:B------:R-:W-:Y:S01]  /*0350*/  ULDC UR5, c[0x0][0x184] ;  /* 0x0000610000057ab9 */ /* 0x000fe20000000800 */
[----:B------:R-:W-:Y:S01]  /*0360*/  IMAD.MOV.U32 R13, RZ, RZ, RZ ;  /* 0x000000ffff0d7224 */ /* 0x000fe200078e00ff */
[----:B------:R-:W-:Y:S01]  /*0370*/  CS2R R2, SRZ ;  /* 0x0000000000027805 */ /* 0x000fe2000001ff00 */
[----:B0-----:R-:W-:-:S04]  /*0380*/  UIMAD UR4, UR4, UR5, URZ ;  /* 0x00000005040472a4 */ /* 0x001fc8000f8e023f */
[----:B------:R-:W-:Y:S02]  /*0390*/  USHF.R.S32.HI UR5, URZ, 0x1f, UR4 ;  /* 0x0000001f3f057899 */ /* 0x000fe40008011404 */
.L_x_177:
[----:B0-----:R-:W-:-:S04]  /*03a0*/  IADD3 R5, P2, R13, UR4, RZ ;  /* 0x000000040d057c10 */ /* 0x001fc8000ff5e0ff */
[----:B------:R-:W-:Y:S02]  /*03b0*/  LEA.HI.X.SX32 R6, R13, UR5, 0x1, P2 ;  /* 0x000000050d067c11 */ /* 0x000fe400090f0eff */
[----:B------:R-:W-:-:S04]  /*03c0*/  LEA R4, P2, R5, c[0x0][0x170], 0x3 ;  /* 0x00005c0005047a11 */ /* 0x000fc800078418ff */
[----:B------:R-:W-:-:S06]  /*03d0*/  LEA.HI.X R5, R5, c[0x0][0x174], R6, 0x3, P2 ;  /* 0x00005d0005057a11 */ /* 0x000fcc00010f1c06 */
[----:B------:R-:W2:Y:S02]  /*03e0*/  LDG.E R5, [R4.64] ;  /* 0x0000000604057981 */ /* 0x000ea4000c1e1900 */
[----:B--2---:R-:W-:-:S13]  /*03f0*/  ISETP.GE.AND P2, PT, R5, RZ, PT ;  /* 0x000000ff0500720c */ /* 0x004fda0003f46270 */
[----:B------:R-:W-:Y:S05]  /*0400*/  @!P2 BRA `(.L_x_171) ;  /* 0x000002400000a947 */ /* 0x000fea0003800000 */
[----:B------:R-:W-:Y:S01]  /*0410*/  BSSY B0, `(.L_x_172) ;  /* 0x0000020000007945 */ /* 0x000fe20003800000 */
[----:B------:R-:W-:Y:S05]  /*0420*/  @P0 BRA `(.L_x_173) ;  /* 0x000001e000000947 */ /* 0x000fea0003800000 */
[----:B------:R-:W-:-:S04]  /*0430*/  IADD3 R4, P2, R5, UR4, RZ ;  /* 0x0000000405047c10 */ /* 0x000fc8000ff5e0ff */
[----:B------:R-:W-:Y:S02]  /*0440*/  LEA.HI.X.SX32 R5, R5, UR5, 0x1, P2 ;  /* 0x0000000505057c11 */ /* 0x000fe400090f0eff */
[----:B------:R-:W-:-:S04]  /*0450*/  LEA R6, P2, R4, c[0x0][0x168], 0x3 ;  /* 0x00005a0004067a11 */ /* 0x000fc800078418ff */
[----:B------:R-:W-:-:S05]  /*0460*/  LEA.HI.X R7, R4, c[0x0][0x16c], R5, 0x3, P2 ;  /* 0x00005b0004077a11 */ /* 0x000fca00010f1c05 */
[----:B------:R-:W2:Y:S01]  /*0470*/  LDG.E.64 R4, [R6.64] ;  /* 0x0000000606047981 */ /* 0x000ea2000c1e1b00 */
[----:B------:R-:W-:Y:S01]  /*0480*/  IMAD.MOV.U32 R12, RZ, RZ, R0 ;  /* 0x000000ffff0c7224 */ /* 0x000fe200078e0000 */
[----:B--2---:R-:W0:-:S04]  /*0490*/  DADD R4, -R4, 1 ;  /* 0x3ff0000004047429 */ /* 0x004e080000000100 */
.L_x_176:
[----:B------:R-:W-:-:S04]  /*04a0*/  IADD3 R6, P2, R12, UR4, RZ ;  /* 0x000000040c067c10 */ /* 0x000fc8000ff5e0ff */
[----:B------:R-:W-:Y:S01]  /*04b0*/  LEA.HI.X.SX32 R7, R12, UR5, 0x1, P2 ;  /* 0x000000050c077c11 */ /* 0x000fe200090f0eff */
        /* <DEDUP_REMOVED lines=8> */
[----:B--2---:R-:W1:Y:S02]  /*0540*/  F2I.F64.TRUNC R8, R6 ;  /* 0x0000000600087311 */ /* 0x004e64000030d100 */
[----:B-1----:R-:W-:-:S13]  /*0550*/  ISETP.NE.AND P3, PT, R8, RZ, PT ;  /* 0x000000ff0800720c */ /* 0x002fda0003f65270 */
[----:B0-----:R-:W-:Y:S05]  /*0560*/  @P3 BRA `(.L_x_175) ;  /* 0x0000008000003947 */ /* 0x001fea0003800000 */
[----:B------:R-:W-:-:S04]  /*0570*/  IADD3 R10, P3, R10, c[0x0][0x168], RZ ;  /* 0x00005a000a0a7a10 */ /* 0x000fc80007f7e0ff */
[----:B------:R-:W-:-:S05]  /*0580*/  IADD3.X R11, R9, c[0x0][0x16c], RZ, P3, !PT ;  /* 0x00005b00090b7a10 */ /* 0x000fca0001ffe4ff */
[----:B------:R-:W2:Y:S02]  /*0590*/  LDG.E.64 R6, [R10.64] ;  /* 0x000000060a067981 */ /* 0x000ea4000c1e1b00 */
[----:B0-2---:R-:W0:-:S06]  /*05a0*/  DADD R6, R4, R6 ;  /* 0x0000000004067229 */ /* 0x005e0c0000000006 */
[----:B0-----:R-:W-:-:S04]  /*05b0*/  DADD R8, R2, R6 ;  /* 0x0000000002087229 */ /* 0x001fc80000000006 */
[----:B------:R-:W0:-:S06]  /*05c0*/  DSETP.GT.AND P3, PT, R6, RZ, PT ;  /* 0x000000ff0600722a */ /* 0x000e0c0003f64000 */
[----:B0-----:R-:W-:Y:S02]  /*05d0*/  FSEL R2, R8, R2, P3 ;  /* 0x0000000208027208 */ /* 0x001fe40001800000 */
[----:B------:R-:W-:Y:S02]  /*05e0*/  FSEL R3, R9, R3, P3 ;  /* 0x0000000309037208 */ /* 0x000fe40001800000 */
.L_x_175:
[----:B------:R-:W-:Y:S05]  /*05f0*/  BSYNC B1 ;  /* 0x0000000000017941 */ /* 0x000fea0003800000 */
.L_x_174:
[----:B------:R-:W-:Y:S05]  /*0600*/  @!P2 BRA `(.L_x_176) ;  /* 0xfffffe900000a947 */ /* 0x000fea000383ffff */
.L_x_173:
[----:B------:R-:W-:Y:S05]  /*0610*/  BSYNC B0 ;  /* 0x0000000000007941 */ /* 0x000fea0003800000 */
.L_x_172:
[----:B------:R-:W-:-:S04]  /*0620*/  IADD3 R13, R13, 0x1, RZ ;  /* 0x000000010d0d7810 */ /* 0x000fc80007ffe0ff */
[----:B------:R-:W-:-:S13]  /*0630*/  ISETP.GE.AND P2, PT, R13, c[0x0][0x184], PT ;  /* 0x000061000d007a0c */ /* 0x000fda0003f46270 */
[----:B------:R-:W-:Y:S05]  /*0640*/  @!P2 BRA `(.L_x_177) ;  /* 0xfffffd500000a947 */ /* 0x000fea000383ffff */
.L_x_171:
[----:B0-----:R-:W-:Y:S01]  /*0650*/  SHFL.DOWN PT, R5, R3, 0x10, 0x1f ;  /* 0x0a001f0003057f89 */ /* 0x001fe200000e0000 */
[----:B------:R-:W-:Y:S01]  /*0660*/  SHF.R.S32.HI R13, RZ, 0x1f, R0 ;  /* 0x0000001fff0d7819 */ /* 0x000fe20000011400 */
[----:B------:R-:W-:Y:S01]  /*0670*/  ULDC UR4, c[0x0][0x0] ;  /* 0x0000000000047ab9 */ /* 0x000fe20000000800 */
[----:B------:R-:W-:Y:S01]  /*0680*/  BSSY B0, `(.L_x_178) ;  /* 0x000002f000007945 */ /* 0x000fe20003800000 */
[----:B------:R-:W0:Y:S01]  /*0690*/  SHFL.DOWN PT, R4, R2, 0x10, 0x1f ;  /* 0x0a001f0002047f89 */ /* 0x000e2200000e0000 */
[----:B------:R-:W-:Y:S01]  /*06a0*/  LEA.HI R13, R13, R0, RZ, 0x5 ;  /* 0x000000000d0d7211 */ /* 0x000fe200078f28ff */
[----:B------:R-:W-:Y:S02]  /*06b0*/  USHF.R.U32.HI UR4, URZ, 0x5, UR4 ;  /* 0x000000053f047899 */ /* 0x000fe40008011604 */
[----:B------:R-:W-:Y:S04]  /*06c0*/  BAR.SYNC.DEFER_BLOCKING 0x0 ;  /* 0x0000000000007b1d */ /* 0x000fe80000010000 */
[----:B------:R-:W-:-:S02]  /*06d0*/  ISETP.GE.AND P2, PT, R0, UR4, PT ;  /* 0x0000000400007c0c */ /* 0x000fc4000bf46270 */
[----:B0-----:R-:W0:-:S07]  /*06e0*/  DADD R4, R4, R2 ;  /* 0x0000000004047229 */ /* 0x001e0e0000000002 */
[----:B0-----:R-:W-:Y:S04]  /*06f0*/  SHFL.DOWN PT, R7, R5, 0x8, 0x1f ;  /* 0x09001f0005077f89 */ /* 0x001fe800000e0000 */
[----:B------:R-:W0:Y:S02]  /*0700*/  SHFL.DOWN PT, R6, R4, 0x8, 0x1f ;  /* 0x09001f0004067f89 */ /* 0x000e2400000e0000 */
[----:B0-----:R0:W1:Y:S02]  /*0710*/  DADD R6, R4, R6 ;  /* 0x0000000004067229 */ /* 0x0010640000000006 */
[----:B0-----:R-:W-:-:S05]  /*0720*/  LOP3.LUT R5, R13, 0xffffffe0, RZ, 0xc0, !PT ;  /* 0xffffffe00d057812 */ /* 0x001fca00078ec0ff */
[----:B-1----:R-:W-:Y:S04]  /*0730*/  SHFL.DOWN PT, R9, R7, 0x4, 0x1f ;  /* 0x08801f0007097f89 */ /* 0x002fe800000e0000 */
[----:B------:R-:W0:Y:S02]  /*0740*/  SHFL.DOWN PT, R8, R6, 0x4, 0x1f ;  /* 0x08801f0006087f89 */ /* 0x000e2400000e0000 */
[----:B0-----:R0:W1:Y:S02]  /*0750*/  DADD R8, R6, R8 ;  /* 0x0000000006087229 */ /* 0x0010640000000008 */
[C---:B0-----:R-:W-:Y:S01]  /*0760*/  IMAD.IADD R7, R0.reuse, 0x1, -R5 ;  /* 0x0000000100077824 */ /* 0x041fe200078e0a05 */
[----:B------:R-:W-:-:S04]  /*0770*/  IADD3 R0, R0, 0x1f, RZ ;  /* 0x0000001f00007810 */ /* 0x000fc80007ffe0ff */
[----:B-1----:R-:W-:Y:S01]  /*0780*/  SHFL.DOWN PT, R11, R9, 0x2, 0x1f ;  /* 0x08401f00090b7f89 */ /* 0x002fe200000e0000 */
[----:B------:R-:W-:-:S03]  /*0790*/  ISETP.NE.AND P0, PT, R7, RZ, PT ;  /* 0x000000ff0700720c */ /* 0x000fc60003f05270 */
[----:B------:R-:W0:Y:S10]  /*07a0*/  SHFL.DOWN PT, R10, R8, 0x2, 0x1f ;  /* 0x08401f00080a7f89 */ /* 0x000e3400000e0000 */
[----:B------:R-:W-:Y:S01]  /*07b0*/  @!P0 SHF.R.S32.HI R13, RZ, 0x5, R13 ;  /* 0x00000005ff0d8819 */ /* 0x000fe2000001140d */
[----:B0-----:R-:W0:-:S07]  /*07c0*/  DADD R10, R8, R10 ;  /* 0x00000000080a7229 */ /* 0x001e0e000000000a */
[----:B0-----:R-:W-:Y:S04]  /*07d0*/  SHFL.DOWN PT, R3, R11, 0x1, 0x1f ;  /* 0x08201f000b037f89 */ /* 0x001fe800000e0000 */
[----:B------:R-:W0:Y:S02]  /*07e0*/  SHFL.DOWN PT, R2, R10, 0x1, 0x1f ;  /* 0x08201f000a027f89 */ /* 0x000e2400000e0000 */
[----:B0-----:R0:W1:Y:S02]  /*07f0*/  DADD R4, R10, R2 ;  /* 0x000000000a047229 */ /* 0x0010640000000002 */
[----:B0-----:R-:W-:-:S05]  /*0800*/  CS2R R2, SRZ ;  /* 0x0000000000027805 */ /* 0x001fca000001ff00 */
[----:B-1----:R0:W-:Y:S04]  /*0810*/  @!P0 STS.64 [R13.X8], R4 ;  /* 0x000000040d008388 */ /* 0x0021e80000008a00 */
[----:B------:R-:W-:Y:S01]  /*0820*/  BAR.SYNC.DEFER_BLOCKING 0x0 ;  /* 0x0000000000007b1d */ /* 0x000fe20000010000 */
[----:B------:R-:W-:-:S05]  /*0830*/  ISETP.GT.U32.AND P0, PT, R0, 0x3e, PT ;  /* 0x0000003e0000780c */ /* 0x000fca0003f04070 */
[----:B------:R0:W1:Y:S08]  /*0840*/  @!P2 LDS.64 R2, [R7.X8] ;  /* 0x000000000702a984 */ /* 0x0000700000008a00 */
[----:B------:R-:W-:Y:S05]  /*0850*/  @P0 BRA `(.L_x_179) ;  /* 0x0000011000000947 */ /* 0x000fea0003800000 */
[----:B------:R-:W-:Y:S05]  /*0860*/  BRA.DIV ~URZ, `(.L_x_180) ;  /* 0x000004f27f007947 */ /* 0x000fea000b800000 */
[----:B01----:R0:W1:Y:S02]  /*0870*/  SHFL.DOWN PT, R5, R3, 0x10, 0x1f ;  /* 0x0a001f0003057f89 */ /* 0x00306400000e0000 */
.L_x_187:
[----:B------:R-:W-:Y:S05]  /*0880*/  BRA.DIV ~URZ, `(.L_x_181) ;  /* 0x000005527f007947 */ /* 0x000fea000b800000 */
[----:B------:R-:W2:Y:S02]  /*0890*/  SHFL.DOWN PT, R4, R2, 0x10, 0x1f ;  /* 0x0a001f0002047f89 */ /* 0x000ea400000e0000 */
[----:B-12---:R-:W1:-:S07]  /*08a0*/  DADD R4, R2, R4 ;  /* 0x0000000002047229 */ /* 0x006e4e0000000004 */
[----:B-1----:R-:W-:Y:S04]  /*08b0*/  SHFL.DOWN PT, R7, R5, 0x8, 0x1f ;  /* 0x09001f0005077f89 */ /* 0x002fe800000e0000 */
[----:B------:R-:W1:Y:S02]  /*08c0*/  SHFL.DOWN PT, R6, R4, 0x8, 0x1f ;  /* 0x09001f0004067f89 */ /* 0x000e6400000e0000 */
[----:B-1----:R-:W1:-:S07]  /*08d0*/  DADD R6, R4, R6 ;  /* 0x0000000004067229 */ /* 0x002e4e0000000006 */
[----:B-1----:R-:W-:Y:S04]  /*08e0*/  SHFL.DOWN PT, R9, R7, 0x4, 0x1f ;  /* 0x08801f0007097f89 */ /* 0x002fe800000e0000 */
[----:B------:R-:W1:Y:S02]  /*08f0*/  SHFL.DOWN PT, R8, R6, 0x4, 0x1f ;  /* 0x08801f0006087f89 */ /* 0x000e6400000e0000 */
[----:B-1----:R-:W1:-:S07]  /*0900*/  DADD R8, R6, R8 ;  /* 0x0000000006087229 */ /* 0x002e4e0000000008 */
[----:B-1----:R-:W-:Y:S04]  /*0910*/  SHFL.DOWN PT, R11, R9, 0x2, 0x1f ;  /* 0x08401f00090b7f89 */ /* 0x002fe800000e0000 */
[----:B------:R-:W1:Y:S02]  /*0920*/  SHFL.DOWN PT, R10, R8, 0x2, 0x1f ;  /* 0x08401f00080a7f89 */ /* 0x000e6400000e0000 */
[----:B01----:R-:W0:-:S07]  /*0930*/  DADD R2, R8, R10 ;  /* 0x0000000008027229 */ /* 0x003e0e000000000a */
[----:B0-----:R0:W1:Y:S04]  /*0940*/  SHFL.DOWN PT, R5, R3, 0x1, 0x1f ;  /* 0x08201f0003057f89 */ /* 0x00106800000e0000 */
[----:B------:R0:W2:Y:S02]  /*0950*/  SHFL.DOWN PT, R4, R2, 0x1, 0x1f ;  /* 0x08201f0002047f89 */ /* 0x0000a400000e0000 */
.L_x_188:
[----:B012---:R0:W1:-:S06]  /*0960*/  DADD R2, R4, R2 ;  /* 0x0000000004027229 */ /* 0x00704c0000000002 */
.L_x_179:
[----:B------:R-:W-:Y:S05]  /*0970*/  BSYNC B0 ;  /* 0x0000000000007941 */ /* 0x000fea0003800000 */
.L_x_178:
[----:B------:R-:W-:Y:S05]  /*0980*/  @P1 EXIT ;  /* 0x000000000000194d */ /* 0x000fea0003800000 */
[----:B0-----:R-:W0:Y:S01]  /*0990*/  I2F.F64 R6, c[0x0][0x184] ;  /* 0x0000610000067b12 */ /* 0x001e220000201c00 */
[----:B------:R-:W-:Y:S01]  /*09a0*/  IMAD.MOV.U32 R4, RZ, RZ, 0x1 ;  /* 0x00000001ff047424 */ /* 0x000fe200078e00ff */
[----:B-1----:R-:W-:Y:S01]  /*09b0*/  FSETP.GEU.AND P2, PT, |R3|, 6.5827683646048100446e-37, PT ;  /* 0x036000000300780b */ /* 0x002fe20003f4e200 */
[----:B------:R-:W-:Y:S01]  /*09c0*/  ULDC.S8 UR4, c[0x0][0x188] ;  /* 0x0000620000047ab9 */ /* 0x000fe20000000200 */
[----:B------:R-:W-:Y:S01]  /*09d0*/  BSSY B0, `(.L_x_182) ;  /* 0x0000014000007945 */ /* 0x000fe20003800000 */
[----:B------:R-:W-:-:S03]  /*09e0*/  ISETP.NE.AND P1, PT, RZ, UR4, PT ;  /* 0x00000004ff007c0c */ /* 0x000fc6000bf25270 */
[----:B0-----:R-:W0:Y:S02]  /*09f0*/  MUFU.RCP64H R5, R7 ;  /* 0x0000000700057308 */ /* 0x001e240000001800 */
[----:B0-----:R-:W0:-:S06]  /*0a00*/  DFMA R8, -R6, R4, 1 ;  /* 0x3ff000000608742b */ /* 0x001e0c0000000104 */
[----:B0-----:R-:W0:-:S06]  /*0a10*/  DFMA R8, R8, R8, R8 ;  /* 0x000000080808722b */ /* 0x001e0c0000000008 */
[----:B0-----:R-:W0:-:S06]  /*0a20*/  DFMA R8, R4, R8, R4 ;  /* 0x000000080408722b */ /* 0x001e0c0000000004 */
[----:B0-----:R-:W0:-:S06]  /*0a30*/  DFMA R4, -R6, R8, 1 ;  /* 0x3ff000000604742b */ /* 0x001e0c0000000108 */
[----:B0-----:R-:W0:-:S06]  /*0a40*/  DFMA R4, R8, R4, R8 ;  /* 0x000000040804722b */ /* 0x001e0c0000000008 */
[----:B0-----:R-:W0:-:S06]  /*0a50*/  DMUL R8, R4, R2 ;  /* 0x0000000204087228 */ /* 0x001e0c0000000000 */
[----:B0-----:R-:W0:-:S06]  /*0a60*/  DFMA R10, -R6, R8, R2 ;  /* 0x00000008060a722b */ /* 0x001e0c0000000102 */
[----:B0-----:R-:W0:-:S10]  /*0a70*/  DFMA R4, R4, R10, R8 ;  /* 0x0000000a0404722b */ /* 0x001e140000000008 */
[----:B0-----:R-:W-:-:S05]  /*0a80*/  FFMA R0, RZ, R7, R5 ;  /* 0x00000007ff007223 */ /* 0x001fca0000000005 */
[----:B------:R-:W-:-:S13]  /*0a90*/  FSETP.GT.AND P0, PT, |R0|, 1.469367938527859385e-39, PT ;  /* 0x001000000000780b */ /* 0x000fda0003f04200 */
[----:B------:R-:W-:Y:S05]  /*0aa0*/  @P0 BRA P2, `(.L_x_183) ;  /* 0x0000006000000947 */ /* 0x000fea0001000000 */
[----:B------:R-:W-:Y:S01]  /*0ab0*/  IMAD.MOV.U32 R8, RZ, RZ, R2 ;  /* 0x000000ffff087224 */ /* 0x000fe200078e0002 */
[----:B------:R-:W-:Y:S01]  /*0ac0*/  MOV R0, 0xb10 ;  /* 0x00000b1000007802 */ /* 0x000fe20000000f00 */
[----:B------:R-:W-:Y:S02]  /*0ad0*/  IMAD.MOV.U32 R9, RZ, RZ, R3 ;  /* 0x000000ffff097224 */ /* 0x000fe400078e0003 */
[----:B------:R-:W-:Y:S02]  /*0ae0*/  IMAD.MOV.U32 R4, RZ, RZ, R6 ;  /* 0x000000ffff047224 */ /* 0x000fe400078e0006 */
[----:B------:R-:W-:Y:S02]  /*0af0*/  IMAD.MOV.U32 R5, RZ, RZ, R7 ;  /* 0x000000ffff057224 */ /* 0x000fe400078e0007 */
[----:B------:R-:W-:Y:S05]  /*0b00*/  CALL.REL.NOINC `($__internal_11_$__cuda_sm20_div_rn_f64_full) ;  /* 0x0000071000007944 */ /* 0x000fea0003c00000 */
.L_x_183:
[----:B------:R-:W-:Y:S05]  /*0b10*/  BSYNC B0 ;  /* 0x0000000000007941 */ /* 0x000fea0003800000 */
.L_x_182:
[----:B------:R-:W-:Y:S05]  /*0b20*/  @!P1 BRA `(.L_x_184) ;  /* 0x000001e000009947 */ /* 0x000fea0003800000 */
[----:B------:R-:W0:Y:S01]  /*0b30*/  I2F.F64 R2, c[0x0][0x180] ;  /* 0x0000600000027b12 */ /* 0x000e220000201c00 */
[----:B------:R-:W-:Y:S01]  /*0b40*/  IMAD.MOV.U32 R6, RZ, RZ, 0x1 ;  /* 0x00000001ff067424 */ /* 0x000fe200078e00ff */
[----:B------:R-:W-:Y:S01]  /*0b50*/  FSETP.GEU.AND P1, PT, |R5|, 6.5827683646048100446e-37, PT ;  /* 0x036000000500780b */ /* 0x000fe20003f2e200 */
[----:B------:R-:W-:Y:S05]  /*0b60*/  BSSY B0, `(.L_x_185) ;  /* 0x0000015000007945 */ /* 0x000fea0003800000 */
        /* <DEDUP_REMOVED lines=18> */
[----:B------:R-:W-:Y:S02]  /*0c90*/  IMAD.MOV.U32 R6, RZ, RZ, R4 ;  /* 0x000000ffff067224 */ /* 0x000fe400078e0004 */
[----:B------:R-:W-:Y:S02]  /*0ca0*/  IMAD.MOV.U32 R7, RZ, RZ, R5 ;  /* 0x000000ffff077224 */ /* 0x000fe400078e0005 */
.L_x_186:
[----:B------:R-:W-:Y:S05]  /*0cb0*/  BSYNC B0 ;  /* 0x0000000000007941 */ /* 0x000fea0003800000 */
.L_x_185:
[----:B------:R-:W0:Y:S01]  /*0cc0*/  S2R R3, SR_CTAID.X ;  /* 0x0000000000037919 */ /* 0x000e220000002500 */
[----:B------:R-:W-:-:S04]  /*0cd0*/  IMAD.MOV.U32 R2, RZ, RZ, 0x8 ;  /* 0x00000008ff027424 */ /* 0x000fc800078e00ff */
[----:B0-----:R-:W-:-:S05]  /*0ce0*/  IMAD.WIDE R2, R3, R2, c[0x0][0x160] ;  /* 0x0000580003027625 */ /* 0x001fca00078e0202 */
[----:B------:R-:W-:Y:S01]  /*0cf0*/  STG.E.64 [R2.64], R6 ;  /* 0x0000000602007986 */ /* 0x000fe2000c101b06 */
[----:B------:R-:W-:Y:S05]  /*0d00*/  EXIT ;  /* 0x000000000000794d */ /* 0x000fea0003800000 */
.L_x_184:
[----:B------:R-:W0:Y:S01]  /*0d10*/  S2R R2, SR_CTAID.X ;  /* 0x0000000000027919 */ /* 0x000e220000002500 */
[----:B------:R-:W-:-:S04]  /*0d20*/  IMAD.MOV.U32 R3, RZ, RZ, 0x8 ;  /* 0x00000008ff037424 */ /* 0x000fc800078e00ff */
[----:B0-----:R-:W-:-:S05]  /*0d30*/  IMAD.WIDE R2, R2, R3, c[0x0][0x160] ;  /* 0x0000580002027625 */ /* 0x001fca00078e0203 */
[----:B------:R-:W-:Y:S01]  /*0d40*/  STG.E.64 [R2.64], R4 ;  /* 0x0000000402007986 */ /* 0x000fe2000c101b06 */
[----:B------:R-:W-:Y:S05]  /*0d50*/  EXIT ;  /* 0x000000000000794d */ /* 0x000fea0003800000 */
.L_x_180:
[----:B-1----:R-:W-:Y:S01]  /*0d60*/  IMAD.MOV.U32 R0, RZ, RZ, R3 ;  /* 0x000000ffff007224 */ /* 0x002fe200078e0003 */
[----:B------:R-:W-:Y:S01]  /*0d70*/  MOV R6, 0xdc0 ;  /* 0x00000dc000067802 */ /* 0x000fe20000000f00 */
[----:B------:R-:W-:Y:S02]  /*0d80*/  IMAD.MOV.U32 R9, RZ, RZ, 0x10 ;  /* 0x00000010ff097424 */ /* 0x000fe400078e00ff */
[----:B------:R-:W-:Y:S02]  /*0d90*/  IMAD.MOV.U32 R8, RZ, RZ, 0x1f ;  /* 0x0000001fff087424 */ /* 0x000fe400078e00ff */
[----:B------:R-:W-:Y:S02]  /*0da0*/  IMAD.MOV.U32 R11, RZ, RZ, -0x1 ;  /* 0xffffffffff0b7424 */ /* 0x000fe400078e00ff */
[----:B0-----:R-:W-:Y:S05]  /*0db0*/  CALL.REL.NOINC `($__internal_12_$__cuda_sm70_shflsync_down_p) ;  /* 0x00000a7000007944 */ /* 0x001fea0003c00000 */
[----:B-1----:R-:W-:Y:S01]  /*0dc0*/  IMAD.MOV.U32 R5, RZ, RZ, R9 ;  /* 0x000000ffff057224 */ /* 0x002fe200078e0009 */
[----:B0-----:R-:W-:Y:S05]  /*0dd0*/  BRA `(.L_x_187) ;  /* 0xfffffaa000007947 */ /* 0x001fea000383ffff */
.L_x_181:
[----:B------:R-:W-:Y:S01]  /*0de0*/  IMAD.MOV.U32 R0, RZ, RZ, R2 ;  /* 0x000000ffff007224 */ /* 0x000fe200078e0002 */
[----:B------:R-:W-:Y:S01]  /*0df0*/  MOV R6, 0xe40 ;  /* 0x00000e4000067802 */ /* 0x000fe20000000f00 */
[----:B------:R-:W-:-:S02]  /*0e00*/  IMAD.MOV.U32 R9, RZ, RZ, 0x10 ;  /* 0x00000010ff097424 */ /* 0x000fc400078e00ff */
[----:B------:R-:W-:Y:S02]  /*0e10*/  IMAD.MOV.U32 R8, RZ, RZ, 0x1f ;  /* 0x0000001fff087424 */ /* 0x000fe400078e00ff */
[----:B------:R-:W-:Y:S02]  /*0e20*/  IMAD.MOV.U32 R11, RZ, RZ, -0x1 ;  /* 0xffffffffff0b7424 */ /* 0x000fe400078e00ff */
[----:B01----:R-:W-:Y:S05]  /*0e30*/  CALL.REL.NOINC `($__internal_12_$__cuda_sm70_shflsync_down_p) ;  /* 0x000009f000007944 */ /* 0x003fea0003c00000 */
[----:B-1----:R-:W-:Y:S01]  /*0e40*/  IMAD.MOV.U32 R4, RZ, RZ, R9 ;  /* 0x000000ffff047224 */ /* 0x002fe200078e0009 */
[----:B------:R-:W-:Y:S01]  /*0e50*/  MOV R6, 0xec0 ;  /* 0x00000ec000067802 */ /* 0x000fe20000000f00 */
[----:B------:R-:W-:Y:S02]  /*0e60*/  IMAD.MOV.U32 R9, RZ, RZ, 0x8 ;  /* 0x00000008ff097424 */ /* 0x000fe400078e00ff */
[----:B0-----:R-:W-:Y:S02]  /*0e70*/  IMAD.MOV.U32 R8, RZ, RZ, 0x1f ;  /* 0x0000001fff087424 */ /* 0x001fe400078e00ff */
[----:B------:R-:W0:Y:S01]  /*0e80*/  DADD R4, R2, R4 ;  /* 0x0000000002047229 */ /* 0x000e220000000004 */
[----:B------:R-:W-:-:S09]  /*0e90*/  IMAD.MOV.U32 R11, RZ, RZ, -0x1 ;  /* 0xffffffffff0b7424 */ /* 0x000fd200078e00ff */
[----:B0-----:R-:W-:Y:S02]  /*0ea0*/  IMAD.MOV.U32 R0, RZ, RZ, R5 ;  /* 0x000000ffff007224 */ /* 0x001fe400078e0005 */
[----:B------:R-:W-:Y:S05]  /*0eb0*/  CALL.REL.NOINC `($__internal_12_$__cuda_sm70_shflsync_down_p) ;  /* 0x0000097000007944 */ /* 0x000fea0003c00000 */
[----:B-1----:R-:W-:Y:S01]  /*0ec0*/  IMAD.MOV.U32 R3, RZ, RZ, R9 ;  /* 0x000000ffff037224 */ /* 0x002fe200078e0009 */
[----:B------:R-:W-:Y:S01]  /*0ed0*/  MOV R6, 0xf30 ;  /* 0x00000f3000067802 */ /* 0x000fe20000000f00 */
[----:B0-----:R-:W-:Y:S02]  /*0ee0*/  IMAD.MOV.U32 R0, RZ, RZ, R4 ;  /* 0x000000ffff007224 */ /* 0x001fe400078e0004 */
[----:B------:R-:W-:Y:S02]  /*0ef0*/  IMAD.MOV.U32 R9, RZ, RZ, 0x8 ;  /* 0x00000008ff097424 */ /* 0x000fe400078e00ff */
[----:B------:R-:W-:Y:S02]  /*0f00*/  IMAD.MOV.U32 R8, RZ, RZ, 0x1f ;  /* 0x0000001fff087424 */ /* 0x000fe400078e00ff */
[----:B------:R-:W-:Y:S02]  /*0f10*/  IMAD.MOV.U32 R11, RZ, RZ, -0x1 ;  /* 0xffffffffff0b7424 */ /* 0x000fe400078e00ff */
[----:B------:R-:W-:Y:S05]  /*0f20*/  CALL.REL.NOINC `($__internal_12_$__cuda_sm70_shflsync_down_p) ;  /* 0x0000090000007944 */ /* 0x000fea0003c00000 */
[----:B-1----:R-:W-:Y:S01]  /*0f30*/  IMAD.MOV.U32 R2, RZ, RZ, R9 ;  /* 0x000000ffff027224 */ /* 0x002fe200078e0009 */
[----:B------:R-:W-:Y:S01]  /*0f40*/  MOV R6, 0xfb0 ;  /* 0x00000fb000067802 */ /* 0x000fe20000000f00 */
[----:B------:R-:W-:-:S02]  /*0f50*/  IMAD.MOV.U32 R9, RZ, RZ, 0x4 ;  /* 0x00000004ff097424 */ /* 0x000fc400078e00ff */
        /* <DEDUP_REMOVED lines=43> */
[----:B0-----:R-:W-:Y:S05]  /*1210*/  BRA `(.L_x_188) ;  /* 0xfffff74000007947 */ /* 0x001fea000383ffff */
        .weak           $__internal_11_$__cuda_sm20_div_rn_f64_full
        .type           $__internal_11_$__cuda_sm20_div_rn_f64_full,@function
        .size           $__internal_11_$__cuda_sm20_div_rn_f64_full,($__internal_12_$__cuda_sm70_shflsync_down_p - $__internal_11_$__cuda_sm20_div_rn_f64_full)
$__internal_11_$__cuda_sm20_div_rn_f64_full:
[C---:B------:R-:W-:Y:S01]  /*1220*/  FSETP.GEU.AND P0, PT, |R5|.reuse, 1.469367938527859385e-39, PT ;  /* 0x001000000500780b */ /* 0x040fe20003f0e200 */
[----:B------:R-:W-:Y:S01]  /*1230*/  IMAD.MOV.U32 R7, RZ, RZ, R9 ;  /* 0x000000ffff077224 */ /* 0x000fe200078e0009 */
[C---:B------:R-:W-:Y:S01]  /*1240*/  LOP3.LUT R2, R5.reuse, 0x800fffff, RZ, 0xc0, !PT ;  /* 0x800fffff05027812 */ /* 0x040fe200078ec0ff */
[----:B------:R-:W-:Y:S01]  /*1250*/  IMAD.MOV.U32 R14, RZ, RZ, 0x1 ;  /* 0x00000001ff0e7424 */ /* 0x000fe200078e00ff */
[----:B------:R-:W-:Y:S01]  /*1260*/  LOP3.LUT R13, R5, 0x7ff00000, RZ, 0xc0, !PT ;  /* 0x7ff00000050d7812 */ /* 0x000fe200078ec0ff */
[----:B------:R-:W-:Y:S01]  /*1270*/  IMAD.MOV.U32 R11, RZ, RZ, 0x1ca00000 ;  /* 0x1ca00000ff0b7424 */ /* 0x000fe200078e00ff */
[----:B------:R-:W-:Y:S01]  /*1280*/  LOP3.LUT R3, R2, 0x3ff00000, RZ, 0xfc, !PT ;  /* 0x3ff0000002037812 */ /* 0x000fe200078efcff */
[----:B------:R-:W-:Y:S01]  /*1290*/  IMAD.MOV.U32 R2, RZ, RZ, R4 ;  /* 0x000000ffff027224 */ /* 0x000fe200078e0004 */
[C---:B------:R-:W-:Y:S01]  /*12a0*/  FSETP.GEU.AND P3, PT, |R7|.reuse, 1.469367938527859385e-39, PT ;  /* 0x001000000700780b */ /* 0x040fe20003f6e200 */
[----:B------:R-:W-:Y:S01]  /*12b0*/  IMAD.MOV.U32 R6, RZ, RZ, R8 ;  /* 0x000000ffff067224 */ /* 0x000fe200078e0008 */
[----:B------:R-:W-:Y:S01]  /*12c0*/  LOP3.LUT R10, R7, 0x7ff00000, RZ, 0xc0, !PT ;  /* 0x7ff00000070a7812 */ /* 0x000fe200078ec0ff */
[----:B------:R-:W-:Y:S02]  /*12d0*/  BSSY B1, `(.L_x_189) ;  /* 0x0000050000017945 */ /* 0x000fe40003800000 */
[----:B------:R-:W0:Y:S01]  /*12e0*/  @!P0 DMUL R2, R4, 8.98846567431157953865e+307 ;  /* 0x7fe0000004028828 */ /* 0x000e220000000000 */
[----:B------:R-:W-:-:S04]  /*12f0*/  ISETP.GE.U32.AND P2, PT, R10, R13, PT ;  /* 0x0000000d0a00720c */ /* 0x000fc80003f46070 */
[----:B------:R-:W-:Y:S01]  /*1300*/  SEL R17, R11, 0x63400000, !P2 ;  /* 0x634000000b117807 */ /* 0x000fe20005000000 */
[----:B0-----:R-:W0:Y:S02]  /*1310*/  MUFU.RCP64H R15, R3 ;  /* 0x00000003000f7308 */ /* 0x001e240000001800 */
[----:B------:R-:W-:Y:S01]  /*1320*/  @!P3 LOP3.LUT R9, R5, 0x7ff00000, RZ, 0xc0, !PT ;  /* 0x7ff000000509b812 */ /* 0x000fe200078ec0ff */
[----:B------:R-:W-:-:S03]  /*1330*/  @!P3 IMAD.MOV.U32 R16, RZ, RZ, RZ ;  /* 0x000000ffff10b224 */ /* 0x000fc600078e00ff */
[----:B------:R-:W-:-:S04]  /*1340*/  @!P3 ISETP.GE.U32.AND P4, PT, R10, R9, PT ;  /* 0x000000090a00b20c */ /* 0x000fc80003f86070 */
[----:B------:R-:W-:-:S04]  /*1350*/  @!P3 SEL R21, R11, 0x63400000, !P4 ;  /* 0x634000000b15b807 */ /* 0x000fc80006000000 */
[----:B------:R-:W-:Y:S01]  /*1360*/  @!P3 LOP3.LUT R21, R21, 0x80000000, R7, 0xf8, !PT ;  /* 0x800000001515b812 */ /* 0x000fe200078ef807 */
[----:B0-----:R-:W0:-:S06]  /*1370*/  DFMA R8, R14, -R2, 1 ;  /* 0x3ff000000e08742b */ /* 0x001e0c0000000802 */
[----:B0-----:R0:W1:Y:S02]  /*1380*/  DFMA R18, R8, R8, R8 ;  /* 0x000000080812722b */ /* 0x0010640000000008 */
[----:B0-----:R-:W-:Y:S01]  /*1390*/  LOP3.LUT R9, R17, 0x800fffff, R7, 0xf8, !PT ;  /* 0x800fffff11097812 */ /* 0x001fe200078ef807 */
[----:B------:R-:W-:Y:S01]  /*13a0*/  IMAD.MOV.U32 R8, RZ, RZ, R6 ;  /* 0x000000ffff087224 */ /* 0x000fe200078e0006 */
[----:B------:R-:W-:Y:S02]  /*13b0*/  @!P3 LOP3.LUT R17, R21, 0x100000, RZ, 0xfc, !PT ;  /* 0x001000001511b812 */ /* 0x000fe400078efcff */
[----:B-1----:R0:W1:Y:S02]  /*13c0*/  DFMA R18, R14, R18, R14 ;  /* 0x000000120e12722b */ /* 0x002064000000000e */
[----:B0-----:R-:W-:Y:S02]  /*13d0*/  IMAD.MOV.U32 R14, RZ, RZ, R10 ;  /* 0x000000ffff0e7224 */ /* 0x001fe400078e000a */
[----:B------:R-:W0:Y:S01]  /*13e0*/  @!P3 DFMA R8, R8, 2, -R16 ;  /* 0x400000000808b82b */ /* 0x000e220000000810 */
[----:B------:R-:W-:Y:S01]  /*13f0*/  IMAD.MOV.U32 R15, RZ, RZ, R13 ;  /* 0x000000ffff0f7224 */ /* 0x000fe200078e000d */
[----:B------:R-:W-:-:S02]  /*1400*/  @!P0 LOP3.LUT R15, R3, 0x7ff00000, RZ, 0xc0, !PT ;  /* 0x7ff00000030f8812 */ /* 0x000fc400078ec0ff */
[----:B-1----:R-:W1:Y:S02]  /*1410*/  DFMA R16, R18, -R2, 1 ;  /* 0x3ff000001210742b */ /* 0x002e640000000802 */
[----:B------:R-:W-:-:S04]  /*1420*/  IADD3 R20, R15, -0x1, RZ ;  /* 0xffffffff0f147810 */ /* 0x000fc80007ffe0ff */
[----:B0-----:R-:W-:Y:S01]  /*1430*/  @!P3 LOP3.LUT R14, R9, 0x7ff00000, RZ, 0xc0, !PT ;  /* 0x7ff00000090eb812 */ /* 0x001fe200078ec0ff */
[----:B-1----:R0:W1:-:S03]  /*1440*/  DFMA R16, R18, R16, R18 ;  /* 0x000000101210722b */ /* 0x0020460000000012 */
[----:B0-----:R-:W-:-:S03]  /*1450*/  IADD3 R18, R14, -0x1, RZ ;  /* 0xffffffff0e127810 */ /* 0x001fc60007ffe0ff */
[----:B-1----:R-:W0:Y:S01]  /*1460*/  DMUL R12, R16, R8 ;  /* 0x00000008100c7228 */ /* 0x002e220000000000 */
[----:B------:R-:W-:-:S04]  /*1470*/  ISETP.GT.U32.AND P0, PT, R18, 0x7feffffe, PT ;  /* 0x7feffffe1200780c */ /* 0x000fc80003f04070 */
[----:B------:R-:W-:Y:S01]  /*1480*/  ISETP.GT.U32.OR P0, PT, R20, 0x7feffffe, P0 ;  /* 0x7feffffe1400780c */ /* 0x000fe20000704470 */
[----:B0-----:R-:W0:-:S06]  /*1490*/  DFMA R18, R12, -R2, R8 ;  /* 0x800000020c12722b */ /* 0x001e0c0000000008 */
[----:B0-----:R0:W1:-:S06]  /*14a0*/  DFMA R12, R16, R18, R12 ;  /* 0x00000012100c722b */ /* 0x00104c000000000c */
[----:B------:R-:W-:Y:S05]  /*14b0*/  @P0 BRA `(.L_x_190) ;  /* 0x000001c000000947 */ /* 0x000fea0003800000 */
[----:B01----:R-:W-:-:S04]  /*14c0*/  LOP3.LUT R7, R5, 0x7ff00000, RZ, 0xc0, !PT ;  /* 0x7ff0000005077812 */ /* 0x003fc800078ec0ff */
[C---:B------:R-:W-:Y:S01]  /*14d0*/  ISETP.GE.U32.AND P0, PT, R10.reuse, R7, PT ;  /* 0x000000070a00720c */ /* 0x040fe20003f06070 */
[----:B------:R-:W-:-:S03]  /*14e0*/  IMAD.IADD R6, R10, 0x1, -R7 ;  /* 0x000000010a067824 */ /* 0x000fc600078e0a07 */
[----:B------:R-:W-:Y:S02]  /*14f0*/  SEL R11, R11, 0x63400000, !P0 ;  /* 0x634000000b0b7807 */ /* 0x000fe40004000000 */
[----:B------:R-:W-:-:S04]  /*1500*/  IMNMX R6, R6, -0x46a00000, !PT ;  /* 0xb960000006067817 */ /* 0x000fc80007800200 */
[----:B------:R-:W-:-:S05]  /*1510*/  IMNMX R6, R6, 0x46a00000, PT ;  /* 0x46a0000006067817 */ /* 0x000fca0003800200 */
[----:B------:R-:W-:Y:S02]  /*1520*/  IMAD.IADD R14, R6, 0x1, -R11 ;  /* 0x00000001060e7824 */ /* 0x000fe400078e0a0b */
[----:B------:R-:W-:-:S03]  /*1530*/  IMAD.MOV.U32 R6, RZ, RZ, RZ ;  /* 0x000000ffff067224 */ /* 0x000fc600078e00ff */
[----:B------:R-:W-:-:S06]  /*1540*/  IADD3 R7, R14, 0x7fe00000, RZ ;  /* 0x7fe000000e077810 */ /* 0x000fcc0007ffe0ff */
[----:B------:R-:W0:-:S10]  /*1550*/  DMUL R10, R12, R6 ;  /* 0x000000060c0a7228 */ /* 0x000e140000000000 */
[----:B0-----:R-:W-:-:S13]  /*1560*/  FSETP.GTU.AND P0, PT, |R11|, 1.469367938527859385e-39, PT ;  /* 0x001000000b00780b */ /* 0x001fda0003f0c200 */
[----:B------:R-:W-:Y:S05]  /*1570*/  @P0 BRA `(.L_x_191) ;  /* 0x0000025000000947 */ /* 0x000fea0003800000 */
[----:B------:R-:W0:Y:S01]  /*1580*/  DFMA R2, R12, -R2, R8 ;  /* 0x800000020c02722b */ /* 0x000e220000000008 */
[----:B------:R-:W-:-:S09]  /*1590*/  IMAD.MOV.U32 R6, RZ, RZ, RZ ;  /* 0x000000ffff067224 */ /* 0x000fd200078e00ff */
[C---:B0-----:R-:W-:Y:S02]  /*15a0*/  FSETP.NEU.AND P0, PT, R3.reuse, RZ, PT ;  /* 0x000000ff0300720b */ /* 0x041fe40003f0d000 */
[----:B------:R-:W-:-:S04]  /*15b0*/  LOP3.LUT R5, R3, 0x80000000, R5, 0x48, !PT ;  /* 0x8000000003057812 */ /* 0x000fc800078e4805 */
[----:B------:R-:W-:-:S07]  /*15c0*/  LOP3.LUT R7, R5, R7, RZ, 0xfc, !PT ;  /* 0x0000000705077212 */ /* 0x000fce00078efcff */
[----:B------:R-:W-:Y:S05]  /*15d0*/  @!P0 BRA `(.L_x_191) ;  /* 0x000001f000008947 */ /* 0x000fea0003800000 */
[----:B------:R-:W-:Y:S01]  /*15e0*/  IMAD.MOV R3, RZ, RZ, -R14 ;  /* 0x000000ffff037224 */ /* 0x000fe200078e0a0e */
[----:B------:R-:W0:Y:S01]  /*15f0*/  DMUL.RP R6, R12, R6 ;  /* 0x000000060c067228 */ /* 0x000e220000008000 */
[----:B------:R-:W-:-:S06]  /*1600*/  IMAD.MOV.U32 R2, RZ, RZ, RZ ;  /* 0x000000ffff027224 */ /* 0x000fcc00078e00ff */
[----:B------:R-:W1:-:S03]  /*1610*/  DFMA R2, R10, -R2, R12 ;  /* 0x800000020a02722b */ /* 0x000e46000000000c */
[----:B0-----:R-:W-:-:S03]  /*1620*/  LOP3.LUT R5, R7, R5, RZ, 0x3c, !PT ;  /* 0x0000000507057212 */ /* 0x001fc600078e3cff */
[----:B-1----:R-:W-:-:S04]  /*1630*/  IADD3 R2, -R14, -0x43300000, RZ ;  /* 0xbcd000000e027810 */ /* 0x002fc80007ffe1ff */
[----:B------:R-:W-:-:S04]  /*1640*/  FSETP.NEU.AND P0, PT, |R3|, R2, PT ;  /* 0x000000020300720b */ /* 0x000fc80003f0d200 */
[----:B------:R-:W-:Y:S02]  /*1650*/  FSEL R10, R6, R10, !P0 ;  /* 0x0000000a060a7208 */ /* 0x000fe40004000000 */
[----:B------:R-:W-:Y:S01]  /*1660*/  FSEL R11, R5, R11, !P0 ;  /* 0x0000000b050b7208 */ /* 0x000fe20004000000 */
[----:B------:R-:W-:Y:S05]  /*1670*/  BRA `(.L_x_191) ;  /* 0x0000015000007947 */ /* 0x000fea0003800000 */
.L_x_190:
[----:B01----:R-:W0:-:S14]  /*1680*/  DSETP.NAN.AND P0, PT, R6, R6, PT ;  /* 0x000000060600722a */ /* 0x003e1c0003f08000 */
[----:B0-----:R-:W-:Y:S05]  /*1690*/  @P0 BRA `(.L_x_192) ;  /* 0x0000011000000947 */ /* 0x001fea0003800000 */
[----:B------:R-:W0:-:S14]  /*16a0*/  DSETP.NAN.AND P0, PT, R4, R4, PT ;  /* 0x000000040400722a */ /* 0x000e1c0003f08000 */
[----:B0-----:R-:W-:Y:S05]  /*16b0*/  @P0 BRA `(.L_x_193) ;  /* 0x000000c000000947 */ /* 0x001fea0003800000 */
[----:B------:R-:W-:Y:S01]  /*16c0*/  ISETP.NE.AND P0, PT, R14, R15, PT ;  /* 0x0000000f0e00720c */ /* 0x000fe20003f05270 */
[----:B------:R-:W-:Y:S02]  /*16d0*/  IMAD.MOV.U32 R10, RZ, RZ, 0x0 ;  /* 0x00000000ff0a7424 */ /* 0x000fe400078e00ff */
[----:B------:R-:W-:-:S10]  /*16e0*/  IMAD.MOV.U32 R11, RZ, RZ, -0x80000 ;  /* 0xfff80000ff0b7424 */ /* 0x000fd400078e00ff */
[----:B------:R-:W-:Y:S05]  /*16f0*/  @!P0 BRA `(.L_x_191) ;  /* 0x000000d000008947 */ /* 0x000fea0003800000 */
[----:B------:R-:W-:Y:S02]  /*1700*/  ISETP.NE.AND P0, PT, R14, 0x7ff00000, PT ;  /* 0x7ff000000e00780c */ /* 0x000fe40003f05270 */
[----:B------:R-:W-:Y:S02]  /*1710*/  LOP3.LUT R11, R7, 0x80000000, R5, 0x48, !PT ;  /* 0x80000000070b7812 */ /* 0x000fe400078e4805 */
[----:B------:R-:W-:-:S13]  /*1720*/  ISETP.EQ.OR P0, PT, R15, RZ, !P0 ;  /* 0x000000ff0f00720c */ /* 0x000fda0004702670 */
[----:B------:R-:W-:Y:S01]  /*1730*/  @P0 LOP3.LUT R2, R11, 0x7ff00000, RZ, 0xfc, !PT ;  /* 0x7ff000000b020812 */ /* 0x000fe200078efcff */
[----:B------:R-:W-:Y:S02]  /*1740*/  @!P0 IMAD.MOV.U32 R10, RZ, RZ, RZ ;  /* 0x000000ffff0a8224 */ /* 0x000fe400078e00ff */
[----:B------:R-:W-:Y:S02]  /*1750*/  @P0 IMAD.MOV.U32 R10, RZ, RZ, RZ ;  /* 0x000000ffff0a0224 */ /* 0x000fe400078e00ff */
[----:B------:R-:W-:Y:S01]  /*1760*/  @P0 IMAD.MOV.U32 R11, RZ, RZ, R2 ;  /* 0x000000ffff0b0224 */ /* 0x000fe200078e0002 */
[----:B------:R-:W-:Y:S05]  /*1770*/  BRA `(.L_x_191) ;  /* 0x0000005000007947 */ /* 0x000fea0003800000 */
.L_x_193:
[----:B------:R-:W-:Y:S01]  /*1780*/  LOP3.LUT R11, R5, 0x80000, RZ, 0xfc, !PT ;  /* 0x00080000050b7812 */ /* 0x000fe200078efcff */
[----:B------:R-:W-:Y:S01]  /*1790*/  IMAD.MOV.U32 R10, RZ, RZ, R4 ;  /* 0x000000ffff0a7224 */ /* 0x000fe200078e0004 */
[----:B------:R-:W-:Y:S05]  /*17a0*/  BRA `(.L_x_191) ;  /* 0x0000002000007947 */ /* 0x000fea0003800000 */
.L_x_192:
[----:B------:R-:W-:Y:S01]  /*17b0*/  LOP3.LUT R11, R7, 0x80000, RZ, 0xfc, !PT ;  /* 0x00080000070b7812 */ /* 0x000fe200078efcff */
[----:B------:R-:W-:Y:S02]  /*17c0*/  IMAD.MOV.U32 R10, RZ, RZ, R6 ;  /* 0x000000ffff0a7224 */ /* 0x000fe400078e0006 */
.L_x_191:
[----:B------:R-:W-:Y:S05]  /*17d0*/  BSYNC B1 ;  /* 0x0000000000017941 */ /* 0x000fea0003800000 */
.L_x_189:
[----:B------:R-:W-:Y:S02]  /*17e0*/  IMAD.MOV.U32 R2, RZ, RZ, R0 ;  /* 0x000000ffff027224 */ /* 0x000fe400078e0000 */
[----:B------:R-:W-:-:S02]  /*17f0*/  IMAD.MOV.U32 R3, RZ, RZ, 0x0 ;  /* 0x00000000ff037424 */ /* 0x000fc400078e00ff */
[----:B------:R-:W-:Y:S02]  /*1800*/  IMAD.MOV.U32 R4, RZ, RZ, R10 ;  /* 0x000000ffff047224 */ /* 0x000fe400078e000a */
[----:B------:R-:W-:Y:S01]  /*1810*/  IMAD.MOV.U32 R5, RZ, RZ, R11 ;  /* 0x000000ffff057224 */ /* 0x000fe200078e000b */
[----:B------:R-:W-:Y:S06]  /*1820*/  RET.REL.NODEC R2 `(_ZN2at6native61_GLOBAL__N__a41b8ba8_28_MultiLabelMarginCriterion_cu_26f6785b37multilabel_margin_loss_forward_kernelIddEEvPT_PKS3_PKlS4_iib) ;  /* 0xffffe7d002007950 */ /* 0x000fec0003c3ffff */
        .weak           $__internal_12_$__cuda_sm70_shflsync_down_p
        .type           $__internal_12_$__cuda_sm70_shflsync_down_p,@function
        .size           $__internal_12_$__cuda_sm70_shflsync_down_p,(.L_x_213 - $__internal_12_$__cuda_sm70_shflsync_down_p)
$__internal_12_$__cuda_sm70_shflsync_down_p:
[----:B------:R-:W-:Y:S01]  /*1830*/  IMAD.MOV.U32 R7, RZ, RZ, 0x0 ;  /* 0x00000000ff077424 */ /* 0x000fe200078e00ff */
[----:B------:R-:W-:Y:S04]  /*1840*/  WARPSYNC R11 ;  /* 0x0000000b00007348 */ /* 0x000fe80003800000 */
[----:B------:R0:W1:Y:S01]  /*1850*/  SHFL.DOWN PT, R9, R0, R9, R8 ;  /* 0x0800000900097389 */ /* 0x00006200000e0008 */
[----:B------:R-:W-:Y:S05]  /*1860*/  RET.REL.NODEC R6 `(_ZN2at6native61_GLOBAL__N__a41b8ba8_28_MultiLabelMarginCriterion_cu_26f6785b37multilabel_margin_loss_forward_kernelIddEEvPT_PKS3_PKlS4_iib) ;  /* 0xffffe79006007950 */ /* 0x000fea0003c3ffff */
.L_x_194:
        /* <DEDUP_REMOVED lines=9> */
.L_x_213:


//--------------------- .nv.shared._ZN2at6native61_GLOBAL__N__a41b8ba8_28_MultiLabelMarginCriterion_cu_26f6785b38multilabel_margin_loss_backward_kernelIN3c108BFloat16EfEEvPT_PKS5_S8_PKlS8_iibb --------------------------
	.section	.nv.shared._ZN2at6native61_GLOBAL__N__a41b8ba8_28_MultiLabelMarginCriterion_cu_26f6785b38multilabel_margin_loss_backward_kernelIN3c108BFloat16EfEEvPT_PKS5_S8_PKlS8_iibb,"aw",@nobits
	.sectionflags	@""
	.align	4
.nv.shared._ZN2at6native61_GLOBAL__N__a41b8ba8_28_MultiLabelMarginCriterion_cu_26f6785b38multilabel_margin_loss_backward_kernelIN3c108BFloat16EfEEvPT_PKS5_S8_PKlS8_iibb:
	.zero		512


//--------------------- .nv.global                --------------------------
	.section	.nv.global,"aw",@nobits
.nv.global:
	.type		_ZN59_INTERNAL_a41b8ba8_28_MultiLabelMarginCriterion_cu_26f6785b4cuda3std3__48in_placeE,@object
	.size		_ZN59_INTERNAL_a41b8ba8_28_MultiLabelMarginCriterion_cu_26f6785b4cuda3std3__48in_placeE,(_ZN59_INTERNAL_a41b8ba8_28_MultiLabelMarginCriterion_cu_26f6785b4cuda3std6ranges3__45__cpo8distanceE - _ZN59_INTERNAL_a41b8ba8_28_MultiLabelMarginCriterion_cu_26f6785b4cuda3std3__48in_placeE)
_ZN59_INTERNAL_a41b8ba8_28_MultiLabelMarginCriterion_cu_26f6785b4cuda3std3__48in_placeE:
	.zero		1
	.type		_ZN59_INTERNAL_a41b8ba8_28_MultiLabelMarginCriterion_cu_26f6785b4cuda3std6ranges3__45__cpo8distanceE,@object
	.size		_ZN59_INTERNAL_a41b8ba8_28_MultiLabelMarginCriterion_cu_26f6785b4cuda3std6ranges3__45__cpo8distanceE,(_ZN59_INTERNAL_a41b8ba8_28_MultiLabelMarginCriterion_cu_26f6785b4cuda3std3__45__cpo6cbeginE - _ZN59_INTERNAL_a41b8ba8_28_MultiLabelMarginCriterion_cu_26f6785b4cuda3std6ranges3__45__cpo8distanceE)
_ZN59_INTERNAL_a41b8ba8_28_MultiLabelMarginCriterion_cu_26f6785b4cuda3std6ranges3__45__cpo8distanceE:
	.zero		1
	.type		_ZN59_INTERNAL_a41b8ba8_28_MultiLabelMarginCriterion_cu_26f6785b4cuda3std3__45__cpo6cbeginE,@object
	.size		_ZN59_INTERNAL_a41b8ba8_28_MultiLabelMarginCriterion_cu_26f6785b4cuda3std3__45__cpo6cbeginE,(_ZN59_INTERNAL_a41b8ba8_28_MultiLabelMarginCriterion_cu_26f6785b4cuda3std6ranges3__45__cpo7advanceE - _ZN59_INTERNAL_a41b8ba8_28_MultiLabelMarginCriterion_cu_26f6785b4cuda3std3__45__cpo6cbeginE)
_ZN59_INTERNAL_a41b8ba8_28_MultiLabelMarginCriterion_cu_26f6785b4cuda3std3__45__cpo6cbeginE:
	.zero		1
	.type		_ZN59_INTERNAL_a41b8ba8_28_MultiLabelMarginCriterion_cu_26f6785b4cuda3std6ranges3__45__cpo7advanceE,@object
	.size		_ZN59_INTERNAL_a41b8ba8_28_MultiLabelMarginCriterion_cu_26f6785b4cuda3std6ranges3__45__cpo7advanceE,(_ZN59_INTERNAL_a41b8ba8_28_MultiLabelMarginCriterion_cu_26f6785b4cuda3std3__45__cpo7crbeginE - _ZN59_INTERNAL_a41b8ba8_28_MultiLabelMarginCriterion_cu_26f6785b4cuda3std6ranges3__45__cpo7advanceE)
_ZN59_INTERNAL_a41b8ba8_28_MultiLabelMarginCriterion_cu_26f6785b4cuda3std6ranges3__45__cpo7advanceE:
	.zero		1
	.type		_ZN59_INTERNAL_a41b8ba8_28_MultiLabelMarginCriterion_cu_26f6785b4cuda3std3__45__cpo7crbeginE,@object
	.size		_ZN59_INTERNAL_a41b8ba8_28_MultiLabelMarginCriterion_cu_26f6785b4cuda3std3__45__cpo7crbeginE,(_ZN59_INTERNAL_a41b8ba8_28_MultiLabelMarginCriterion_cu_26f6785b4cuda3std6ranges3__45__cpo4dataE - _ZN59_INTERNAL_a41b8ba8_28_MultiLabelMarginCriterion_cu_26f6785b4cuda3std3__45__cpo7crbeginE)
_ZN59_INTERNAL_a41b8ba8_28_MultiLabelMarginCriterion_cu_26f6785b4cuda3std3__45__cpo7crbeginE:
	.zero		1
	.type		_ZN59_INTERNAL_a41b8ba8_28_MultiLabelMarginCriterion_cu_26f6785b4cuda3std6ranges3__45__cpo4dataE,@object
	.size		_ZN59_INTERNAL_a41b8ba8_28_MultiLabelMarginCriterion_cu_26f6785b4cuda3std6ranges3__45__cpo4dataE,(_ZN59_INTERNAL_a41b8ba8_28_MultiLabelMarginCriterion_cu_26f6785b4cuda3std6ranges3__45__cpo5beginE - _ZN59_INTERNAL_a41b8ba8_28_MultiLabelMarginCriterion_cu_26f6785b4cuda3std6ranges3__45__cpo4dataE)
_ZN59_INTERNAL_a41b8ba8_28_MultiLabelMarginCriterion_cu_26f6785b4cuda3std6ranges3__45__cpo4dataE:
	.zero		1
	.type		_ZN59_INTERNAL_a41b8ba8_28_MultiLabelMarginCriterion_cu_26f6785b4cuda3std6ranges3__45__cpo5beginE,@object
	.size		_ZN59_INTERNAL_a41b8ba8_28_MultiLabelMarginCriterion_cu_26f6785b4cuda3std6ranges3__45__cpo5beginE,(_ZN59_INTERNAL_a41b8ba8_28_MultiLabelMarginCriterion_cu_26f6785b4cuda3std3__461_GLOBAL__N__a41b8ba8_28_MultiLabelMarginCriterion_cu_26f6785b6ignoreE - _ZN59_INTERNAL_a41b8ba8_28_MultiLabelMarginCriterion_cu_26f6785b4cuda3std6ranges3__45__cpo5beginE)
_ZN59_INTERNAL_a41b8ba8_28_MultiLabelMarginCriterion_cu_26f6785b4cuda3std6ranges3__45__cpo5beginE:
	.zero		1
	.type		_ZN59_INTERNAL_a41b8ba8_28_MultiLabelMarginCriterion_cu_26f6785b4cuda3std3__461_GLOBAL__N__a41b8ba8_28_MultiLabelMarginCriterion_cu_26f6785b6ignoreE,@object
	.size		_ZN59_INTERNAL_a41b8ba8_28_MultiLabelMarginCriterion_cu_26f6785b4cuda3std3__461_GLOBAL__N__a41b8ba8_28_MultiLabelMarginCriterion_cu_26f6785b6ignoreE,(_ZN59_INTERNAL_a41b8ba8_28_MultiLabelMarginCriterion_cu_26f6785b4cuda3std6ranges3__45__cpo4sizeE - _ZN59_INTERNAL_a41b8ba8_28_MultiLabelMarginCriterion_cu_26f6785b4cuda3std3__461_GLOBAL__N__a41b8ba8_28_MultiLabelMarginCriterion_cu_26f6785b6ignoreE)
_ZN59_INTERNAL_a41b8ba8_28_MultiLabelMarginCriterion_cu_26f6785b4cuda3std3__461_GLOBAL__N__a41b8ba8_28_MultiLabelMarginCriterion_cu_26f6785b6ignoreE:
	.zero		1
	.type		_ZN59_INTERNAL_a41b8ba8_28_MultiLabelMarginCriterion_cu_26f6785b4cuda3std6ranges3__45__cpo4sizeE,@object
	.size		_ZN59_INTERNAL_a41b8ba8_28_MultiLabelMarginCriterion_cu_26f6785b4cuda3std6ranges3__45__cpo4sizeE,(_ZN59_INTERNAL_a41b8ba8_28_MultiLabelMarginCriterion_cu_26f6785b4cuda3std3__45__cpo5beginE - _ZN59_INTERNAL_a41b8ba8_28_MultiLabelMarginCriterion_cu_26f6785b4cuda3std6ranges3__45__cpo4sizeE)
_ZN59_INTERNAL_a41b8ba8_28_MultiLabelMarginCriterion_cu_26f6785b4cuda3std6ranges3__45__cpo4sizeE:
	.zero		1
	.type		_ZN59_INTERNAL_a41b8ba8_28_MultiLabelMarginCriterion_cu_26f6785b4cuda3std3__45__cpo5beginE,@object
	.size		_ZN59_INTERNAL_a41b8ba8_28_MultiLabelMarginCriterion_cu_26f6785b4cuda3std3__45__cpo5beginE,(_ZN59_INTERNAL_a41b8ba8_28_MultiLabelMarginCriterion_cu_26f6785b4cuda3std6ranges3__45__cpo6cbeginE - _ZN59_INTERNAL_a41b8ba8_28_MultiLabelMarginCriterion_cu_26f6785b4cuda3std3__45__cpo5beginE)
_ZN59_INTERNAL_a41b8ba8_28_MultiLabelMarginCriterion_cu_26f6785b4cuda3std3__45__cpo5beginE:
	.zero		1
	.type		_ZN59_INTERNAL_a41b8ba8_28_MultiLabelMarginCriterion_cu_26f6785b4cuda3std6ranges3__45__cpo6cbeginE,@object
	.size		_ZN59_INTERNAL_a41b8ba8_28_MultiLabelMarginCriterion_cu_26f6785b4cuda3std6ranges3__45__cpo6cbeginE,(_ZN59_INTERNAL_a41b8ba8_28_MultiLabelMarginCriterion_cu_26f6785b4cuda3std3__45__cpo6rbeginE - _ZN59_INTERNAL_a41b8ba8_28_MultiLabelMarginCriterion_cu_26f6785b4cuda3std6ranges3__45__cpo6cbeginE)
_ZN59_INTERNAL_a41b8ba8_28_MultiLabelMarginCriterion_cu_26f6785b4cuda3std6ranges3__45__cpo6cbeginE:
	.zero		1
	.type		_ZN59_INTERNAL_a41b8ba8_28_MultiLabelMarginCriterion_cu_26f6785b4cuda3std3__45__cpo6rbeginE,@object
	.size		_ZN59_INTERNAL_a41b8ba8_28_MultiLabelMarginCriterion_cu_26f6785b4cuda3std3__45__cpo6rbeginE,(_ZN59_INTERNAL_a41b8ba8_28_MultiLabelMarginCriterion_cu_26f6785b4cuda3std6ranges3__45__cpo4nextE - _ZN59_INTERNAL_a41b8ba8_28_MultiLabelMarginCriterion_cu_26f6785b4cuda3std3__45__cpo6rbeginE)
_ZN59_INTERNAL_a41b8ba8_28_MultiLabelMarginCriterion_cu_26f6785b4cuda3std3__45__cpo6rbeginE:
	.zero		1
	.type		_ZN59_INTERNAL_a41b8ba8_28_MultiLabelMarginCriterion_cu_26f6785b4cuda3std6ranges3__45__cpo4nextE,@object
	.size		_ZN59_INTERNAL_a41b8ba8_28_MultiLabelMarginCriterion_cu_26f6785b4cuda3std6ranges3__45__cpo4nextE,(_ZN59_INTERNAL_a41b8ba8_28_MultiLabelMarginCriterion_cu_26f6785b4cuda3std6ranges3__45__cpo4swapE - _ZN59_INTERNAL_a41b8ba8_28_MultiLabelMarginCriterion_cu_26f6785b4cuda3std6ranges3__45__cpo4nextE)
_ZN59_INTERNAL_a41b8ba8_28_MultiLabelMarginCriterion_cu_26f6785b4cuda3std6ranges3__45__cpo4nextE:
	.zero		1
	.type		_ZN59_INTERNAL_a41b8ba8_28_MultiLabelMarginCriterion_cu_26f6785b4cuda3std6ranges3__45__cpo4swapE,@object
	.size		_ZN59_INTERNAL_a41b8ba8_28_MultiLabelMarginCriterion_cu_26f6785b4cuda3std6ranges3__45__cpo4swapE,(_ZN59_INTERNAL_a41b8ba8_28_MultiLabelMarginCriterion_cu_26f6785b4cuda3std3__420unreachable_sentinelE - _ZN59_INTERNAL_a41b8ba8_28_MultiLabelMarginCriterion_cu_26f6785b4cuda3std6ranges3__45__cpo4swapE)
_ZN59_INTERNAL_a41b8ba8_28_MultiLabelMarginCriterion_cu_26f6785b4cuda3std6ranges3__45__cpo4swapE:
	.zero		1
	.type		_ZN59_INTERNAL_a41b8ba8_28_MultiLabelMarginCriterion_cu_26f6785b4cuda3std3__420unreachable_sentinelE,@object
	.size		_ZN59_INTERNAL_a41b8ba8_28_MultiLabelMarginCriterion_cu_26f6785b4cuda3std3__420unreachable_sentinelE,(_ZN59_INTERNAL_a41b8ba8_28_MultiLabelMarginCriterion_cu_26f6785b6thrust23THRUST_300001_SM_800_NS6system6detail10sequential3seqE - _ZN59_INTERNAL_a41b8ba8_28_MultiLabelMarginCriterion_cu_26f6785b4cuda3std3__420unreachable_sentinelE)
_ZN59_INTERNAL_a41b8ba8_28_MultiLabelMarginCriterion_cu_26f6785b4cuda3std3__420unreachable_sentinelE:
	.zero		1
	.type		_ZN59_INTERNAL_a41b8ba8_28_MultiLabelMarginCriterion_cu_26f6785b6thrust23THRUST_300001_SM_800_NS6system6detail10sequential3seqE,@object
	.size		_ZN59_INTERNAL_a41b8ba8_28_MultiLabelMarginCriterion_cu_26f6785b6thrust23THRUST_300001_SM_800_NS6system6detail10sequential3seqE,(_ZN59_INTERNAL_a41b8ba8_28_MultiLabelMarginCriterion_cu_26f6785b4cuda3std3__45__cpo4cendE - _ZN59_INTERNAL_a41b8ba8_28_MultiLabelMarginCriterion_cu_26f6785b6thrust23THRUST_300001_SM_800_NS6system6detail10sequential3seqE)
_ZN59_INTERNAL_a41b8ba8_28_MultiLabelMarginCriterion_cu_26f6785b6thrust23THRUST_300001_SM_800_NS6system6detail10sequential3seqE:
	.zero		1
	.type		_ZN59_INTERNAL_a41b8ba8_28_MultiLabelMarginCriterion_cu_26f6785b4cuda3std3__45__cpo4cendE,@object
	.size		_ZN59_INTERNAL_a41b8ba8_28_MultiLabelMarginCriterion_cu_26f6785b4cuda3std3__45__cpo4cendE,(_ZN59_INTERNAL_a41b8ba8_28_MultiLabelMarginCriterion_cu_26f6785b4cuda3std6ranges3__45__cpo9iter_swapE - _ZN59_INTERNAL_a41b8ba8_28_MultiLabelMarginCriterion_cu_26f6785b4cuda3std3__45__cpo4cendE)
_ZN59_INTERNAL_a41b8ba8_28_MultiLabelMarginCriterion_cu_26f6785b4cuda3std3__45__cpo4cendE:
	.zero		1
	.type		_ZN59_INTERNAL_a41b8ba8_28_MultiLabelMarginCriterion_cu_26f6785b4cuda3std6ranges3__45__cpo9iter_swapE,@object
	.size		_ZN59_INTERNAL_a41b8ba8_28_MultiLabelMarginCriterion_cu_26f6785b4cuda3std6ranges3__45__cpo9iter_swapE,(_ZN59_INTERNAL_a41b8ba8_28_MultiLabelMarginCriterion_cu_26f6785b4cuda3std3__45__cpo5crendE - _ZN59_INTERNAL_a41b8ba8_28_MultiLabelMarginCriterion_cu_26f6785b4cuda3std6ranges3__45__cpo9iter_swapE)
_ZN59_INTERNAL_a41b8ba8_28_MultiLabelMarginCriterion_cu_26f6785b4cuda3std6ranges3__45__cpo9iter_swapE:
	.zero		1
	.type		_ZN59_INTERNAL_a41b8ba8_28_MultiLabelMarginCriterion_cu_26f6785b4cuda3std3__45__cpo5crendE,@object
	.size		_ZN59_INTERNAL_a41b8ba8_28_MultiLabelMarginCriterion_cu_26f6785b4cuda3std3__45__cpo5crendE,(_ZN59_INTERNAL_a41b8ba8_28_MultiLabelMarginCriterion_cu_26f6785b4cuda3std6ranges3__45__cpo5cdataE - _ZN59_INTERNAL_a41b8ba8_28_MultiLabelMarginCriterion_cu_26f6785b4cuda3std3__45__cpo5crendE)
_ZN59_INTERNAL_a41b8ba8_28_MultiLabelMarginCriterion_cu_26f6785b4cuda3std3__45__cpo5crendE:
	.zero		1
	.type		_ZN59_INTERNAL_a41b8ba8_28_MultiLabelMarginCriterion_cu_26f6785b4cuda3std6ranges3__45__cpo5cdataE,@object
	.size		_ZN59_INTERNAL_a41b8ba8_28_MultiLabelMarginCriterion_cu_26f6785b4cuda3std6ranges3__45__cpo5cdataE,(_ZN59_INTERNAL_a41b8ba8_28_MultiLabelMarginCriterion_cu_26f6785b4cuda3std6ranges3__45__cpo3endE - _ZN59_INTERNAL_a41b8ba8_28_MultiLabelMarginCriterion_cu_26f6785b4cuda3std6ranges3__45__cpo5cdataE)
_ZN59_INTERNAL_a41b8ba8_28_MultiLabelMarginCriterion_cu_26f6785b4cuda3std6ranges3__45__cpo5cdataE:
	.zero		1
	.type		_ZN59_INTERNAL_a41b8ba8_28_MultiLabelMarginCriterion_cu_26f6785b4cuda3std6ranges3__45__cpo3endE,@object
	.size		_ZN59_INTERNAL_a41b8ba8_28_MultiLabelMarginCriterion_cu_26f6785b4cuda3std6ranges3__45__cpo3endE,(_ZN59_INTERNAL_a41b8ba8_28_MultiLabelMarginCriterion_cu_26f6785b4cuda3std3__419piecewise_constructE - _ZN59_INTERNAL_a41b8ba8_28_MultiLabelMarginCriterion_cu_26f6785b4cuda3std6ranges3__45__cpo3endE)
_ZN59_INTERNAL_a41b8ba8_28_MultiLabelMarginCriterion_cu_26f6785b4cuda3std6ranges3__45__cpo3endE:
	.zero		1
	.type		_ZN59_INTERNAL_a41b8ba8_28_MultiLabelMarginCriterion_cu_26f6785b4cuda3std3__419piecewise_constructE,@object
	.size		_ZN59_INTERNAL_a41b8ba8_28_MultiLabelMarginCriterion_cu_26f6785b4cuda3std3__419piecewise_constructE,(_ZN59_INTERNAL_a41b8ba8_28_MultiLabelMarginCriterion_cu_26f6785b4cuda3std6ranges3__45__cpo5ssizeE - _ZN59_INTERNAL_a41b8ba8_28_MultiLabelMarginCriterion_cu_26f6785b4cuda3std3__419piecewise_constructE)
_ZN59_INTERNAL_a41b8ba8_28_MultiLabelMarginCriterion_cu_26f6785b4cuda3std3__419piecewise_constructE:
	.zero		1
	.type		_ZN59_INTERNAL_a41b8ba8_28_MultiLabelMarginCriterion_cu_26f6785b4cuda3std6ranges3__45__cpo5ssizeE,@object
	.size		_ZN59_INTERNAL_a41b8ba8_28_MultiLabelMarginCriterion_cu_26f6785b4cuda3std6ranges3__45__cpo5ssizeE,(_ZN59_INTERNAL_a41b8ba8_28_MultiLabelMarginCriterion_cu_26f6785b4cuda3std3__45__cpo3endE - _ZN59_INTERNAL_a41b8ba8_28_MultiLabelMarginCriterion_cu_26f6785b4cuda3std6ranges3__45__cpo5ssizeE)
_ZN59_INTERNAL_a41b8ba8_28_MultiLabelMarginCriterion_cu_26f6785b4cuda3std6ranges3__45__cpo5ssizeE:
	.zero		1
	.type		_ZN59_INTERNAL_a41b8ba8_28_MultiLabelMarginCriterion_cu_26f6785b4cuda3std3__45__cpo3endE,@object
	.size		_ZN59_INTERNAL_a41b8ba8_28_MultiLabelMarginCriterion_cu_26f6785b4cuda3std3__45__cpo3endE,(_ZN59_INTERNAL_a41b8ba8_28_MultiLabelMarginCriterion_cu_26f6785b4cuda3std6ranges3__45__cpo4cendE - _ZN59_INTERNAL_a41b8ba8_28_MultiLabelMarginCriterion_cu_26f6785b4cuda3std3__45__cpo3endE)
_ZN59_INTERNAL_a41b8ba8_28_MultiLabelMarginCriterion_cu_26f6785b4cuda3std3__45__cpo3endE:
	.zero		1
	.type		_ZN59_INTERNAL_a41b8ba8_28_MultiLabelMarginCriterion_cu_26f6785b4cuda3std6ranges3__45__cpo4cendE,@object
	.size		_ZN59_INTERNAL_a41b8ba8_28_MultiLabelMarginCriterion_cu_26f6785b4cuda3std6ranges3__45__cpo4cendE,(_ZN59_INTERNAL_a41b8ba8_28_MultiLabelMarginCriterion_cu_26f6785b4cuda3std3__45__cpo4rendE - _ZN59_INTERNAL_a41b8ba8_28_MultiLabelMarginCriterion_cu_26f6785b4cuda3std6ranges3__45__cpo4cendE)
_ZN59_INTERNAL_a41b8ba8_28_MultiLabelMarginCriterion_cu_26f6785b4cuda3std6ranges3__45__cpo4cendE:
	.zero		1
	.type		_ZN59_INTERNAL_a41b8ba8_28_MultiLabelMarginCriterion_cu_26f6785b4cuda3std3__45__cpo4rendE,@object
	.size		_ZN59_INTERNAL_a41b8ba8_28_MultiLabelMarginCriterion_cu_26f6785b4cuda3std3__45__cpo4rendE,(_ZN59_INTERNAL_a41b8ba8_28_MultiLabelMarginCriterion_cu_26f6785b4cuda3std6ranges3__45__cpo4prevE - _ZN59_INTERNAL_a41b8ba8_28_MultiLabelMarginCriterion_cu_26f6785b4cuda3std3__45__cpo4rendE)
_ZN59_INTERNAL_a41b8ba8_28_MultiLabelMarginCriterion_cu_26f6785b4cuda3std3__45__cpo4rendE:
	.zero		1
	.type		_ZN59_INTERNAL_a41b8ba8_28_MultiLabelMarginCriterion_cu_26f6785b4cuda3std6ranges3__45__cpo4prevE,@object
	.size		_ZN59_INTERNAL_a41b8ba8_28_MultiLabelMarginCriterion_cu_26f6785b4cuda3std6ranges3__45__cpo4prevE,(_ZN59_INTERNAL_a41b8ba8_28_MultiLabelMarginCriterion_cu_26f6785b4cuda3std6ranges3__45__cpo9iter_moveE - _ZN59_INTERNAL_a41b8ba8_28_MultiLabelMarginCriterion_cu_26f6785b4cuda3std6ranges3__45__cpo4prevE)
_ZN59_INTERNAL_a41b8ba8_28_MultiLabelMarginCriterion_cu_26f6785b4cuda3std6ranges3__45__cpo4prevE:
	.zero		1
	.type		_ZN59_INTERNAL_a41b8ba8_28_MultiLabelMarginCriterion_cu_26f6785b4cuda3std6ranges3__45__cpo9iter_moveE,@object
	.size		_ZN59_INTERNAL_a41b8ba8_28_MultiLabelMarginCriterion_cu_26f6785b4cuda3std6ranges3__45__cpo9iter_moveE,(.L_13 - _ZN59_INTERNAL_a41b8ba8_28_MultiLabelMarginCriterion_cu_26f6785b4cuda3std6ranges3__45__cpo9iter_moveE)
_ZN59_INTERNAL_a41b8ba8_28_MultiLabelMarginCriterion_cu_26f6785b4cuda3std6ranges3__45__cpo9iter_moveE:
	.zero		1
.L_13:


//--------------------- .nv.shared._ZN2at6native61_GLOBAL__N__a41b8ba8_28_MultiLabelMarginCriterion_cu_26f6785b38multilabel_margin_loss_backward_kernelIN3c104HalfEfEEvPT_PKS5_S8_PKlS8_iibb --------------------------
	.section	.nv.shared._ZN2at6native61_GLOBAL__N__a41b8ba8_28_MultiLabelMarginCriterion_cu_26f6785b38multilabel_margin_loss_backward_kernelIN3c104HalfEfEEvPT_PKS5_S8_PKlS8_iibb,"aw",@nobits
	.sectionflags	@""
	.align	4
.nv.shared._ZN2at6native61_GLOBAL__N__a41b8ba8_28_MultiLabelMarginCriterion_cu_26f6785b38multilabel_margin_loss_backward_kernelIN3c104HalfEfEEvPT_PKS5_S8_PKlS8_iibb:
	.zero		512


//--------------------- .nv.shared._ZN2at6native61_GLOBAL__N__a41b8ba8_28_MultiLabelMarginCriterion_cu_26f6785b38multilabel_margin_loss_backward_kernelIffEEvPT_PKS3_S6_PKlS6_iibb --------------------------
	.section	.nv.shared._ZN2at6native61_GLOBAL__N__a41b8ba8_28_MultiLabelMarginCriterion_cu_26f6785b38multilabel_margin_loss_backward_kernelIffEEvPT_PKS3_S6_PKlS6_iibb,"aw",@nobits
	.sectionflags	@""
	.align	4
.nv.shared._ZN2at6native61_GLOBAL__N__a41b8ba8_28_MultiLabelMarginCriterion_cu_26f6785b38multilabel_margin_loss_backward_kernelIffEEvPT_PKS3_S6_PKlS6_iibb:
	.zero		512


//--------------------- .nv.shared._ZN2at6native61_GLOBAL__N__a41b8ba8_28_MultiLabelMarginCriterion_cu_26f6785b38multilabel_margin_loss_backward_kernelIddEEvPT_PKS3_S6_PKlS6_iibb --------------------------
	.section	.nv.shared._ZN2at6native61_GLOBAL__N__a41b8ba8_28_MultiLabelMarginCriterion_cu_26f6785b38multilabel_margin_loss_backward_kernelIddEEvPT_PKS3_S6_PKlS6_iibb,"aw",@nobits
	.sectionflags	@""
	.align	8
.nv.shared._ZN2at6native61_GLOBAL__N__a41b8ba8_28_MultiLabelMarginCriterion_cu_26f6785b38multilabel_margin_loss_backward_kernelIddEEvPT_PKS3_S6_PKlS6_iibb:
	.zero		1024


//--------------------- .nv.shared._ZN2at6native61_GLOBAL__N__a41b8ba8_28_MultiLabelMarginCriterion_cu_26f6785b37multilabel_margin_loss_forward_kernelIN3c108BFloat16EfEEvPT_PKS5_PKlS6_iib --------------------------
	.section	.nv.shared._ZN2at6native61_GLOBAL__N__a41b8ba8_28_MultiLabelMarginCriterion_cu_26f6785b37multilabel_margin_loss_forward_kernelIN3c108BFloat16EfEEvPT_PKS5_PKlS6_iib,"aw",@nobits
	.sectionflags	@""
	.align	4
.nv.shared._ZN2at6native61_GLOBAL__N__a41b8ba8_28_MultiLabelMarginCriterion_cu_26f6785b37multilabel_margin_loss_forward_kernelIN3c108BFloat16EfEEvPT_PKS5_PKlS6_iib:
	.zero		512


//--------------------- .nv.shared._ZN2at6native61_GLOBAL__N__a41b8ba8_28_MultiLabelMarginCriterion_cu_26f6785b37multilabel_margin_loss_forward_kernelIN3c104HalfEfEEvPT_PKS5_PKlS6_iib --------------------------
	.section	.nv.shared._ZN2at6native61_GLOBAL__N__a41b8ba8_28_MultiLabelMarginCriterion_cu_26f6785b37multilabel_margin_loss_forward_kernelIN3c104HalfEfEEvPT_PKS5_PKlS6_iib,"aw",@nobits
	.sectionflags	@""
	.align	4
.nv.shared._ZN2at6native61_GLOBAL__N__a41b8ba8_28_MultiLabelMarginCriterion_cu_26f6785b37multilabel_margin_loss_forward_kernelIN3c104HalfEfEEvPT_PKS5_PKlS6_iib:
	.zero		512


//--------------------- .nv.shared._ZN2at6native61_GLOBAL__N__a41b8ba8_28_MultiLabelMarginCriterion_cu_26f6785b37multilabel_margin_loss_forward_kernelIffEEvPT_PKS3_PKlS4_iib --------------------------
	.section	.nv.shared._ZN2at6native61_GLOBAL__N__a41b8ba8_28_MultiLabelMarginCriterion_cu_26f6785b37multilabel_margin_loss_forward_kernelIffEEvPT_PKS3_PKlS4_iib,"aw",@nobits
	.sectionflags	@""
	.align	4
.nv.shared._ZN2at6native61_GLOBAL__N__a41b8ba8_28_MultiLabelMarginCriterion_cu_26f6785b37multilabel_margin_loss_forward_kernelIffEEvPT_PKS3_PKlS4_iib:
	.zero		512


//--------------------- .nv.shared._ZN2at6native61_GLOBAL__N__a41b8ba8_28_MultiLabelMarginCriterion_cu_26f6785b37multilabel_margin_loss_forward_kernelIddEEvPT_PKS3_PKlS4_iib --------------------------
	.section	.nv.shared._ZN2at6native61_GLOBAL__N__a41b8ba8_28_MultiLabelMarginCriterion_cu_26f6785b37multilabel_margin_loss_forward_kernelIddEEvPT_PKS3_PKlS4_iib,"aw",@nobits
	.sectionflags	@""
	.align	8
.nv.shared._ZN2at6native61_GLOBAL__N__a41b8ba8_28_MultiLabelMarginCriterion_cu_26f6785b37multilabel_margin_loss_forward_kernelIddEEvPT_PKS3_PKlS4_iib:
	.zero		1024
